//
// Generated by NVIDIA NVVM Compiler
//
// Compiler Build ID: CL-36424714
// Cuda compilation tools, release 13.0, V13.0.88
// Based on NVVM 20.0.0
//

.version 9.0
.target sm_100
.address_size 64

	// .globl	_Z27cudaTransientFstatExpWindowPfjjjjjjjjjS_

.visible .entry _Z27cudaTransientFstatExpWindowPfjjjjjjjjjS_(
	.param .u64 .ptr .align 1 _Z27cudaTransientFstatExpWindowPfjjjjjjjjjS__param_0,
	.param .u32 _Z27cudaTransientFstatExpWindowPfjjjjjjjjjS__param_1,
	.param .u32 _Z27cudaTransientFstatExpWindowPfjjjjjjjjjS__param_2,
	.param .u32 _Z27cudaTransientFstatExpWindowPfjjjjjjjjjS__param_3,
	.param .u32 _Z27cudaTransientFstatExpWindowPfjjjjjjjjjS__param_4,
	.param .u32 _Z27cudaTransientFstatExpWindowPfjjjjjjjjjS__param_5,
	.param .u32 _Z27cudaTransientFstatExpWindowPfjjjjjjjjjS__param_6,
	.param .u32 _Z27cudaTransientFstatExpWindowPfjjjjjjjjjS__param_7,
	.param .u32 _Z27cudaTransientFstatExpWindowPfjjjjjjjjjS__param_8,
	.param .u32 _Z27cudaTransientFstatExpWindowPfjjjjjjjjjS__param_9,
	.param .u64 .ptr .align 1 _Z27cudaTransientFstatExpWindowPfjjjjjjjjjS__param_10
)
{
	.reg .pred 	%p<23>;
	.reg .b32 	%r<80>;
	.reg .b32 	%f<179>;
	.reg .b64 	%rd<49>;
	.reg .b64 	%fd<20>;

	ld.param.u64 	%rd3, [_Z27cudaTransientFstatExpWindowPfjjjjjjjjjS__param_0];
	ld.param.u32 	%r19, [_Z27cudaTransientFstatExpWindowPfjjjjjjjjjS__param_1];
	ld.param.u32 	%r20, [_Z27cudaTransientFstatExpWindowPfjjjjjjjjjS__param_2];
	ld.param.u32 	%r21, [_Z27cudaTransientFstatExpWindowPfjjjjjjjjjS__param_3];
	ld.param.u32 	%r22, [_Z27cudaTransientFstatExpWindowPfjjjjjjjjjS__param_4];
	ld.param.u32 	%r23, [_Z27cudaTransientFstatExpWindowPfjjjjjjjjjS__param_5];
	ld.param.u32 	%r24, [_Z27cudaTransientFstatExpWindowPfjjjjjjjjjS__param_6];
	ld.param.u32 	%r25, [_Z27cudaTransientFstatExpWindowPfjjjjjjjjjS__param_7];
	ld.param.u32 	%r26, [_Z27cudaTransientFstatExpWindowPfjjjjjjjjjS__param_8];
	ld.param.u32 	%r27, [_Z27cudaTransientFstatExpWindowPfjjjjjjjjjS__param_9];
	ld.param.u64 	%rd2, [_Z27cudaTransientFstatExpWindowPfjjjjjjjjjS__param_10];
	cvta.to.global.u64 	%rd1, %rd3;
	mov.u32 	%r29, %ntid.x;
	mov.u32 	%r30, %ctaid.x;
	mov.u32 	%r31, %tid.x;
	mad.lo.s32 	%r1, %r29, %r30, %r31;
	mov.u32 	%r32, %ntid.y;
	mov.u32 	%r33, %ctaid.y;
	mov.u32 	%r34, %tid.y;
	mad.lo.s32 	%r35, %r32, %r33, %r34;
	mul.lo.s32 	%r3, %r27, %r1;
	setp.ge.u32 	%p1, %r1, %r26;
	setp.ge.u32 	%p2, %r35, %r27;
	or.pred  	%p3, %p1, %p2;
	@%p3 bra 	$L__BB0_17;
	shr.u32 	%r36, %r20, 1;
	mad.lo.s32 	%r4, %r23, %r1, %r22;
	sub.s32 	%r37, %r36, %r21;
	add.s32 	%r38, %r37, %r4;
	div.u32 	%r39, %r38, %r20;
	max.s32 	%r40, %r39, 0;
	setp.lt.u32 	%p4, %r40, %r19;
	add.s32 	%r41, %r19, -1;
	selp.b32 	%r79, %r40, %r41, %p4;
	mad.lo.s32 	%r6, %r25, %r35, %r24;
	mad.lo.s32 	%r7, %r6, 3, %r4;
	add.s32 	%r42, %r37, %r7;
	div.u32 	%r43, %r42, %r20;
	add.s32 	%r44, %r43, -1;
	max.s32 	%r45, %r44, 0;
	setp.lt.u32 	%p5, %r45, %r19;
	selp.b32 	%r8, %r45, %r41, %p5;
	setp.gt.u32 	%p6, %r79, %r8;
	mov.f32 	%f171, 0f00000000;
	mov.f32 	%f172, %f171;
	mov.f32 	%f173, %f171;
	mov.f32 	%f174, %f171;
	mov.f32 	%f175, %f171;
	mov.f32 	%f176, %f171;
	mov.f32 	%f177, %f171;
	@%p6 bra 	$L__BB0_12;
	cvt.rn.f64.u32 	%fd1, %r6;
	add.s32 	%r9, %r79, 1;
	add.s32 	%r10, %r8, 1;
	max.u32 	%r46, %r9, %r10;
	sub.s32 	%r47, %r46, %r79;
	and.b32  	%r48, %r47, 1;
	setp.eq.b32 	%p7, %r48, 1;
	not.pred 	%p8, %p7;
	mov.f32 	%f177, 0f00000000;
	mov.f32 	%f176, %f177;
	mov.f32 	%f175, %f177;
	mov.f32 	%f174, %f177;
	mov.f32 	%f173, %f177;
	mov.f32 	%f172, %f177;
	mov.f32 	%f171, %f177;
	@%p8 bra 	$L__BB0_6;
	mad.lo.s32 	%r11, %r79, %r20, %r21;
	setp.lt.u32 	%p9, %r11, %r4;
	setp.gt.u32 	%p10, %r11, %r7;
	mov.f32 	%f147, 0f00000000;
	or.pred  	%p11, %p9, %p10;
	@%p11 bra 	$L__BB0_5;
	sub.s32 	%r49, %r11, %r4;
	cvt.rn.f64.u32 	%fd3, %r49;
	div.rn.f64 	%fd4, %fd3, %fd1;
	cvt.rn.f32.f64 	%f66, %fd4;
	fma.rn.f32 	%f67, %f66, 0fBBBB989D, 0f3F000000;
	cvt.sat.f32.f32 	%f68, %f67;
	mov.f32 	%f69, 0f4B400001;
	mov.f32 	%f70, 0f437C0000;
	fma.rm.f32 	%f71, %f68, %f70, %f69;
	add.f32 	%f72, %f71, 0fCB40007F;
	neg.f32 	%f73, %f72;
	fma.rn.f32 	%f74, %f66, 0fBFB8AA3B, %f73;
	fma.rn.f32 	%f75, %f66, 0fB2A57060, %f74;
	mov.b32 	%r50, %f71;
	shl.b32 	%r51, %r50, 23;
	mov.b32 	%f76, %r51;
	ex2.approx.ftz.f32 	%f77, %f75;
	mul.f32 	%f147, %f77, %f76;
$L__BB0_5:
	mul.f32 	%f78, %f147, %f147;
	mul.lo.s32 	%r52, %r79, 7;
	mul.wide.u32 	%rd4, %r52, 4;
	add.s64 	%rd5, %rd1, %rd4;
	ld.global.f32 	%f79, [%rd5];
	fma.rn.f32 	%f171, %f79, %f78, 0f00000000;
	mad.lo.s32 	%r53, %r79, 6, %r9;
	mul.wide.u32 	%rd6, %r53, 4;
	add.s64 	%rd7, %rd1, %rd6;
	ld.global.f32 	%f80, [%rd7];
	fma.rn.f32 	%f172, %f78, %f80, 0f00000000;
	add.s32 	%r54, %r53, 1;
	mul.wide.u32 	%rd8, %r54, 4;
	add.s64 	%rd9, %rd1, %rd8;
	ld.global.f32 	%f81, [%rd9];
	fma.rn.f32 	%f173, %f78, %f81, 0f00000000;
	add.s32 	%r55, %r53, 2;
	mul.wide.u32 	%rd10, %r55, 4;
	add.s64 	%rd11, %rd1, %rd10;
	ld.global.f32 	%f82, [%rd11];
	fma.rn.f32 	%f174, %f147, %f82, 0f00000000;
	add.s32 	%r56, %r53, 3;
	mul.wide.u32 	%rd12, %r56, 4;
	add.s64 	%rd13, %rd1, %rd12;
	ld.global.f32 	%f83, [%rd13];
	fma.rn.f32 	%f175, %f147, %f83, 0f00000000;
	add.s32 	%r57, %r53, 4;
	mul.wide.u32 	%rd14, %r57, 4;
	add.s64 	%rd15, %rd1, %rd14;
	ld.global.f32 	%f84, [%rd15];
	fma.rn.f32 	%f176, %f147, %f84, 0f00000000;
	add.s32 	%r58, %r53, 5;
	mul.wide.u32 	%rd16, %r58, 4;
	add.s64 	%rd17, %rd1, %rd16;
	ld.global.f32 	%f85, [%rd17];
	fma.rn.f32 	%f177, %f147, %f85, 0f00000000;
	mov.u32 	%r79, %r9;
$L__BB0_6:
	setp.ge.u32 	%p12, %r9, %r10;
	@%p12 bra 	$L__BB0_12;
$L__BB0_7:
	mad.lo.s32 	%r14, %r79, %r20, %r21;
	setp.lt.u32 	%p13, %r14, %r4;
	setp.gt.u32 	%p14, %r14, %r7;
	mov.f32 	%f169, 0f00000000;
	or.pred  	%p15, %p13, %p14;
	@%p15 bra 	$L__BB0_9;
	sub.s32 	%r59, %r14, %r4;
	cvt.rn.f64.u32 	%fd5, %r59;
	div.rn.f64 	%fd6, %fd5, %fd1;
	cvt.rn.f32.f64 	%f87, %fd6;
	fma.rn.f32 	%f88, %f87, 0fBBBB989D, 0f3F000000;
	cvt.sat.f32.f32 	%f89, %f88;
	mov.f32 	%f90, 0f4B400001;
	mov.f32 	%f91, 0f437C0000;
	fma.rm.f32 	%f92, %f89, %f91, %f90;
	add.f32 	%f93, %f92, 0fCB40007F;
	neg.f32 	%f94, %f93;
	fma.rn.f32 	%f95, %f87, 0fBFB8AA3B, %f94;
	fma.rn.f32 	%f96, %f87, 0fB2A57060, %f95;
	mov.b32 	%r60, %f92;
	shl.b32 	%r61, %r60, 23;
	mov.b32 	%f97, %r61;
	ex2.approx.ftz.f32 	%f98, %f96;
	mul.f32 	%f169, %f98, %f97;
$L__BB0_9:
	mul.f32 	%f100, %f169, %f169;
	mul.lo.s32 	%r15, %r79, 7;
	mul.wide.u32 	%rd18, %r15, 4;
	add.s64 	%rd19, %rd1, %rd18;
	ld.global.f32 	%f101, [%rd19];
	fma.rn.f32 	%f33, %f101, %f100, %f171;
	add.s32 	%r62, %r15, 1;
	mul.wide.u32 	%rd20, %r62, 4;
	add.s64 	%rd21, %rd1, %rd20;
	ld.global.f32 	%f102, [%rd21];
	fma.rn.f32 	%f34, %f100, %f102, %f172;
	add.s32 	%r16, %r15, 2;
	mul.wide.u32 	%rd22, %r16, 4;
	add.s64 	%rd23, %rd1, %rd22;
	ld.global.f32 	%f103, [%rd23];
	fma.rn.f32 	%f35, %f100, %f103, %f173;
	add.s32 	%r63, %r15, 3;
	mul.wide.u32 	%rd24, %r63, 4;
	add.s64 	%rd25, %rd1, %rd24;
	ld.global.f32 	%f104, [%rd25];
	fma.rn.f32 	%f36, %f169, %f104, %f174;
	add.s32 	%r64, %r15, 4;
	mul.wide.u32 	%rd26, %r64, 4;
	add.s64 	%rd27, %rd1, %rd26;
	ld.global.f32 	%f105, [%rd27];
	fma.rn.f32 	%f37, %f169, %f105, %f175;
	add.s32 	%r65, %r15, 5;
	mul.wide.u32 	%rd28, %r65, 4;
	add.s64 	%rd29, %rd1, %rd28;
	ld.global.f32 	%f106, [%rd29];
	fma.rn.f32 	%f38, %f169, %f106, %f176;
	add.s32 	%r66, %r15, 6;
	mul.wide.u32 	%rd30, %r66, 4;
	add.s64 	%rd31, %rd1, %rd30;
	ld.global.f32 	%f107, [%rd31];
	fma.rn.f32 	%f39, %f169, %f107, %f177;
	add.s32 	%r17, %r14, %r20;
	setp.lt.u32 	%p16, %r17, %r4;
	setp.gt.u32 	%p17, %r17, %r7;
	mov.f32 	%f170, 0f00000000;
	or.pred  	%p18, %p16, %p17;
	@%p18 bra 	$L__BB0_11;
	sub.s32 	%r67, %r17, %r4;
	cvt.rn.f64.u32 	%fd7, %r67;
	div.rn.f64 	%fd8, %fd7, %fd1;
	cvt.rn.f32.f64 	%f108, %fd8;
	fma.rn.f32 	%f109, %f108, 0fBBBB989D, 0f3F000000;
	cvt.sat.f32.f32 	%f110, %f109;
	mov.f32 	%f111, 0f4B400001;
	mov.f32 	%f112, 0f437C0000;
	fma.rm.f32 	%f113, %f110, %f112, %f111;
	add.f32 	%f114, %f113, 0fCB40007F;
	neg.f32 	%f115, %f114;
	fma.rn.f32 	%f116, %f108, 0fBFB8AA3B, %f115;
	fma.rn.f32 	%f117, %f108, 0fB2A57060, %f116;
	mov.b32 	%r68, %f113;
	shl.b32 	%r69, %r68, 23;
	mov.b32 	%f118, %r69;
	ex2.approx.ftz.f32 	%f119, %f117;
	mul.f32 	%f170, %f119, %f118;
$L__BB0_11:
	mul.f32 	%f120, %f170, %f170;
	add.s32 	%r70, %r15, 7;
	mul.wide.u32 	%rd32, %r70, 4;
	add.s64 	%rd33, %rd1, %rd32;
	ld.global.f32 	%f121, [%rd33];
	fma.rn.f32 	%f171, %f121, %f120, %f33;
	add.s32 	%r71, %r15, 8;
	mul.wide.u32 	%rd34, %r71, 4;
	add.s64 	%rd35, %rd1, %rd34;
	ld.global.f32 	%f122, [%rd35];
	fma.rn.f32 	%f172, %f120, %f122, %f34;
	add.s32 	%r72, %r15, 9;
	mul.wide.u32 	%rd36, %r72, 4;
	add.s64 	%rd37, %rd1, %rd36;
	ld.global.f32 	%f123, [%rd37];
	fma.rn.f32 	%f173, %f120, %f123, %f35;
	add.s32 	%r73, %r15, 10;
	mul.wide.u32 	%rd38, %r73, 4;
	add.s64 	%rd39, %rd1, %rd38;
	ld.global.f32 	%f124, [%rd39];
	fma.rn.f32 	%f174, %f170, %f124, %f36;
	add.s32 	%r74, %r15, 11;
	mul.wide.u32 	%rd40, %r74, 4;
	add.s64 	%rd41, %rd1, %rd40;
	ld.global.f32 	%f125, [%rd41];
	fma.rn.f32 	%f175, %f170, %f125, %f37;
	add.s32 	%r75, %r15, 12;
	mul.wide.u32 	%rd42, %r75, 4;
	add.s64 	%rd43, %rd1, %rd42;
	ld.global.f32 	%f126, [%rd43];
	fma.rn.f32 	%f176, %f170, %f126, %f38;
	add.s32 	%r76, %r15, 13;
	mul.wide.u32 	%rd44, %r76, 4;
	add.s64 	%rd45, %rd1, %rd44;
	ld.global.f32 	%f127, [%rd45];
	fma.rn.f32 	%f177, %f170, %f127, %f39;
	mad.lo.s32 	%r79, %r79, -6, %r16;
	setp.le.u32 	%p19, %r79, %r8;
	@%p19 bra 	$L__BB0_7;
$L__BB0_12:
	add.f32 	%f56, %f171, %f172;
	sub.f32 	%f129, %f171, %f172;
	mul.f32 	%f130, %f129, %f129;
	cvt.f64.f32 	%fd9, %f130;
	cvt.f64.f32 	%fd2, %f173;
	mul.f64 	%fd10, %fd2, 0d4010000000000000;
	fma.rn.f64 	%fd11, %fd10, %fd2, %fd9;
	sqrt.rn.f64 	%fd12, %fd11;
	cvt.rn.f32.f64 	%f57, %fd12;
	sub.f32 	%f58, %f56, %f57;
	setp.leu.f32 	%p20, %f58, 0f00000000;
	mov.f32 	%f178, 0f40000000;
	@%p20 bra 	$L__BB0_16;
	add.f32 	%f132, %f56, %f57;
	div.rn.f32 	%f133, %f132, %f58;
	setp.geu.f32 	%p21, %f133, 0f461C4000;
	@%p21 bra 	$L__BB0_16;
	mul.f32 	%f135, %f171, %f172;
	mul.f32 	%f136, %f173, %f173;
	sub.f32 	%f137, %f135, %f136;
	rcp.rn.f32 	%f59, %f137;
	setp.leu.f32 	%p22, %f59, 0f00000000;
	@%p22 bra 	$L__BB0_16;
	cvt.f64.f32 	%fd13, %f59;
	mul.f32 	%f138, %f175, %f175;
	fma.rn.f32 	%f139, %f174, %f174, %f138;
	mul.f32 	%f140, %f177, %f177;
	fma.rn.f32 	%f141, %f176, %f176, %f140;
	mul.f32 	%f142, %f171, %f141;
	fma.rn.f32 	%f143, %f172, %f139, %f142;
	cvt.f64.f32 	%fd14, %f143;
	add.f64 	%fd15, %fd2, %fd2;
	mul.f32 	%f144, %f175, %f177;
	fma.rn.f32 	%f145, %f174, %f176, %f144;
	cvt.f64.f32 	%fd16, %f145;
	mul.f64 	%fd17, %fd15, %fd16;
	sub.f64 	%fd18, %fd14, %fd17;
	mul.f64 	%fd19, %fd18, %fd13;
	cvt.rn.f32.f64 	%f178, %fd19;
$L__BB0_16:
	add.s32 	%r77, %r3, %r35;
	cvta.to.global.u64 	%rd46, %rd2;
	mul.wide.u32 	%rd47, %r77, 4;
	add.s64 	%rd48, %rd46, %rd47;
	st.global.f32 	[%rd48], %f178;
$L__BB0_17:
	ret;

}


// ===== COMPILED SASS (sm_100) =====

	.target	sm_100

	.elftype	@"ET_EXEC"


//--------------------- .note.nv.tkinfo           --------------------------
	.section	.note.nv.tkinfo,"",@"SHT_NOTE"
	.sectionflags	@"SHF_NOTE_NV_TKINFO"
	.tkinfo
        /*0018*/ 	.word	0x00000002
        /*0030*/ 	.string	""
        /*0030*/ 	.string	"ptxas"
        /*0030*/ 	.string	"Cuda compilation tools, release 13.0, V13.0.88"
        /*0030*/ 	.string	"Build cuda_13.0.r13.0/compiler.36424714_0"
        /*0030*/ 	.string	"-arch sm_100 -m 64 "



//--------------------- .note.nv.cuinfo           --------------------------
	.section	.note.nv.cuinfo,"",@"SHT_NOTE"
	.sectionflags	@"SHF_NOTE_NV_CUINFO"
        /*0018*/ 	.short	0x0002
        /*001a*/ 	.short	0x0064
        /*001c*/ 	.short	0x0082
	.zero		2


//--------------------- .nv.info                  --------------------------
	.section	.nv.info,"",@"SHT_CUDA_INFO"
	.align	4


	//----- nvinfo : EIATTR_REGCOUNT
	.align		4
        /*0000*/ 	.byte	0x04, 0x2f
        /*0002*/ 	.short	(.L_1 - .L_0)
	.align		4
.L_0:
        /*0004*/ 	.word	index@(_Z27cudaTransientFstatExpWindowPfjjjjjjjjjS_)
        /*0008*/ 	.word	0x00000028


	//----- nvinfo : EIATTR_FRAME_SIZE
	.align		4
.L_1:
        /*000c*/ 	.byte	0x04, 0x11
        /*000e*/ 	.short	(.L_3 - .L_2)
	.align		4
.L_2:
        /*0010*/ 	.word	index@($__internal_3_$__cuda_sm3x_div_rn_noftz_f32_slowpath)
        /*0014*/ 	.word	0x00000000


	//----- nvinfo : EIATTR_FRAME_SIZE
	.align		4
.L_3:
        /*0018*/ 	.byte	0x04, 0x11
        /*001a*/ 	.short	(.L_5 - .L_4)
	.align		4
.L_4:
        /*001c*/ 	.word	index@($__internal_2_$__cuda_sm20_rcp_rn_f32_slowpath)
        /*0020*/ 	.word	0x00000000


	//----- nvinfo : EIATTR_FRAME_SIZE
	.align		4
.L_5:
        /*0024*/ 	.byte	0x04, 0x11
        /*0026*/ 	.short	(.L_7 - .L_6)
	.align		4
.L_6:
        /*0028*/ 	.word	index@($__internal_1_$__cuda_sm20_dsqrt_rn_f64_mediumpath_v1)
        /*002c*/ 	.word	0x00000000


	//----- nvinfo : EIATTR_FRAME_SIZE
	.align		4
.L_7:
        /*0030*/ 	.byte	0x04, 0x11
        /*0032*/ 	.short	(.L_9 - .L_8)
	.align		4
.L_8:
        /*0034*/ 	.word	index@($__internal_0_$__cuda_sm20_div_rn_f64_full)
        /*0038*/ 	.word	0x00000000


	//----- nvinfo : EIATTR_FRAME_SIZE
	.align		4
.L_9:
        /*003c*/ 	.byte	0x04, 0x11
        /*003e*/ 	.short	(.L_11 - .L_10)
	.align		4
.L_10:
        /*0040*/ 	.word	index@(_Z27cudaTransientFstatExpWindowPfjjjjjjjjjS_)
        /*0044*/ 	.word	0x00000000


	//----- nvinfo : EIATTR_MIN_STACK_SIZE
	.align		4
.L_11:
        /*0048*/ 	.byte	0x04, 0x12
        /*004a*/ 	.short	(.L_13 - .L_12)
	.align		4
.L_12:
        /*004c*/ 	.word	index@(_Z27cudaTransientFstatExpWindowPfjjjjjjjjjS_)
        /*0050*/ 	.word	0x00000000
.L_13:


//--------------------- .nv.compat                --------------------------
	.section	.nv.compat,"",@"SHT_CUDA_COMPAT_INFO"
	.align	4
        /*0000*/ 	.byte	0x02, 0x09, 0x00, 0x00, 0x02, 0x02, 0x01, 0x00, 0x02, 0x05, 0x05, 0x00, 0x03, 0x07, 0x01, 0x01
        /*0010*/ 	.byte	0x02, 0x03, 0x00, 0x00, 0x02, 0x06, 0x01, 0x00, 0x04, 0x0b, 0x08, 0x00, 0x01, 0x00, 0x00, 0x00
        /*0020*/ 	.byte	0x00, 0x00, 0x00, 0x00


//--------------------- .nv.info._Z27cudaTransientFstatExpWindowPfjjjjjjjjjS_ --------------------------
	.section	.nv.info._Z27cudaTransientFstatExpWindowPfjjjjjjjjjS_,"",@"SHT_CUDA_INFO"
	.sectionflags	@""
	.align	4


	//----- nvinfo : EIATTR_CUDA_API_VERSION
	.align		4
        /*0000*/ 	.byte	0x04, 0x37
        /*0002*/ 	.short	(.L_15 - .L_14)
.L_14:
        /*0004*/ 	.word	0x00000082


	//----- nvinfo : EIATTR_KPARAM_INFO
	.align		4
.L_15:
        /*0008*/ 	.byte	0x04, 0x17
        /*000a*/ 	.short	(.L_17 - .L_16)
.L_16:
        /*000c*/ 	.word	0x00000000
        /*0010*/ 	.short	0x000a
        /*0012*/ 	.short	0x0030
        /*0014*/ 	.byte	0x00, 0xf5, 0x21, 0x00


	//----- nvinfo : EIATTR_KPARAM_INFO
	.align		4
.L_17:
        /*0018*/ 	.byte	0x04, 0x17
        /*001a*/ 	.short	(.L_19 - .L_18)
.L_18:
        /*001c*/ 	.word	0x00000000
        /*0020*/ 	.short	0x0009
        /*0022*/ 	.short	0x0028
        /*0024*/ 	.byte	0x00, 0xf0, 0x11, 0x00


	//----- nvinfo : EIATTR_KPARAM_INFO
	.align		4
.L_19:
        /*0028*/ 	.byte	0x04, 0x17
        /*002a*/ 	.short	(.L_21 - .L_20)
.L_20:
        /*002c*/ 	.word	0x00000000
        /*0030*/ 	.short	0x0008
        /*0032*/ 	.short	0x0024
        /*0034*/ 	.byte	0x00, 0xf0, 0x11, 0x00


	//----- nvinfo : EIATTR_KPARAM_INFO
	.align		4
.L_21:
        /*0038*/ 	.byte	0x04, 0x17
        /*003a*/ 	.short	(.L_23 - .L_22)
.L_22:
        /*003c*/ 	.word	0x00000000
        /*0040*/ 	.short	0x0007
        /*0042*/ 	.short	0x0020
        /*0044*/ 	.byte	0x00, 0xf0, 0x11, 0x00


	//----- nvinfo : EIATTR_KPARAM_INFO
	.align		4
.L_23:
        /*0048*/ 	.byte	0x04, 0x17
        /*004a*/ 	.short	(.L_25 - .L_24)
.L_24:
        /*004c*/ 	.word	0x00000000
        /*0050*/ 	.short	0x0006
        /*0052*/ 	.short	0x001c
        /*0054*/ 	.byte	0x00, 0xf0, 0x11, 0x00


	//----- nvinfo : EIATTR_KPARAM_INFO
	.align		4
.L_25:
        /*0058*/ 	.byte	0x04, 0x17
        /*005a*/ 	.short	(.L_27 - .L_26)
.L_26:
        /*005c*/ 	.word	0x00000000
        /*0060*/ 	.short	0x0005
        /*0062*/ 	.short	0x0018
        /*0064*/ 	.byte	0x00, 0xf0, 0x11, 0x00


	//----- nvinfo : EIATTR_KPARAM_INFO
	.align		4
.L_27:
        /*0068*/ 	.byte	0x04, 0x17
        /*006a*/ 	.short	(.L_29 - .L_28)
.L_28:
        /*006c*/ 	.word	0x00000000
        /*0070*/ 	.short	0x0004
        /*0072*/ 	.short	0x0014
        /*0074*/ 	.byte	0x00, 0xf0, 0x11, 0x00


	//----- nvinfo : EIATTR_KPARAM_INFO
	.align		4
.L_29:
        /*0078*/ 	.byte	0x04, 0x17
        /*007a*/ 	.short	(.L_31 - .L_30)
.L_30:
        /*007c*/ 	.word	0x00000000
        /*0080*/ 	.short	0x0003
        /*0082*/ 	.short	0x0010
        /*0084*/ 	.byte	0x00, 0xf0, 0x11, 0x00


	//----- nvinfo : EIATTR_KPARAM_INFO
	.align		4
.L_31:
        /*0088*/ 	.byte	0x04, 0x17
        /*008a*/ 	.short	(.L_33 - .L_32)
.L_32:
        /*008c*/ 	.word	0x00000000
        /*0090*/ 	.short	0x0002
        /*0092*/ 	.short	0x000c
        /*0094*/ 	.byte	0x00, 0xf0, 0x11, 0x00


	//----- nvinfo : EIATTR_KPARAM_INFO
	.align		4
.L_33:
        /*0098*/ 	.byte	0x04, 0x17
        /*009a*/ 	.short	(.L_35 - .L_34)
.L_34:
        /*009c*/ 	.word	0x00000000
        /*00a0*/ 	.short	0x0001
        /*00a2*/ 	.short	0x0008
        /*00a4*/ 	.byte	0x00, 0xf0, 0x11, 0x00


	//----- nvinfo : EIATTR_KPARAM_INFO
	.align		4
.L_35:
        /*00a8*/ 	.byte	0x04, 0x17
        /*00aa*/ 	.short	(.L_37 - .L_36)
.L_36:
        /*00ac*/ 	.word	0x00000000
        /*00b0*/ 	.short	0x0000
        /*00b2*/ 	.short	0x0000
        /*00b4*/ 	.byte	0x00, 0xf5, 0x21, 0x00


	//----- nvinfo : EIATTR_SPARSE_MMA_MASK
	.align		4
.L_37:
        /*00b8*/ 	.byte	0x03, 0x50
        /*00ba*/ 	.short	0x0000


	//----- nvinfo : EIATTR_MAXREG_COUNT
	.align		4
        /*00bc*/ 	.byte	0x03, 0x1b
        /*00be*/ 	.short	0x00ff


	//----- nvinfo : EIATTR_MERCURY_ISA_VERSION
	.align		4
        /*00c0*/ 	.byte	0x03, 0x5f
        /*00c2*/ 	.short	0x0101


	//----- nvinfo : EIATTR_VRC_CTA_INIT_COUNT
	.align		4
        /*00c4*/ 	.byte	0x02, 0x4a
	.zero		1
	.zero		1


	//----- nvinfo : EIATTR_EXIT_INSTR_OFFSETS
	.align		4
        /*00c8*/ 	.byte	0x04, 0x1c
        /*00ca*/ 	.short	(.L_39 - .L_38)


	//   ....[0]....
.L_38:
        /*00cc*/ 	.word	0x000000d0


	//   ....[1]....
        /*00d0*/ 	.word	0x000018b0


	//----- nvinfo : EIATTR_CRS_STACK_SIZE
	.align		4
.L_39:
        /*00d4*/ 	.byte	0x04, 0x1e
        /*00d6*/ 	.short	(.L_41 - .L_40)
.L_40:
        /*00d8*/ 	.word	0x00000000


	//----- nvinfo : EIATTR_CBANK_PARAM_SIZE
	.align		4
.L_41:
        /*00dc*/ 	.byte	0x03, 0x19
        /*00de*/ 	.short	0x0038


	//----- nvinfo : EIATTR_PARAM_CBANK
	.align		4
        /*00e0*/ 	.byte	0x04, 0x0a
        /*00e2*/ 	.short	(.L_43 - .L_42)
	.align		4
.L_42:
        /*00e4*/ 	.word	index@(.nv.constant0._Z27cudaTransientFstatExpWindowPfjjjjjjjjjS_)
        /*00e8*/ 	.short	0x0380
        /*00ea*/ 	.short	0x0038


	//----- nvinfo : EIATTR_SW_WAR
	.align		4
.L_43:
        /*00ec*/ 	.byte	0x04, 0x36
        /*00ee*/ 	.short	(.L_45 - .L_44)
.L_44:
        /*00f0*/ 	.word	0x00000008
.L_45:


//--------------------- .nv.callgraph             --------------------------
	.section	.nv.callgraph,"",@"SHT_CUDA_CALLGRAPH"
	.align	4
	.sectionentsize	8
	.align		4
        /*0000*/ 	.word	0x00000000
	.align		4
        /*0004*/ 	.word	0xffffffff
	.align		4
        /*0008*/ 	.word	0x00000000
	.align		4
        /*000c*/ 	.word	0xfffffffe
	.align		4
        /*0010*/ 	.word	0x00000000
	.align		4
        /*0014*/ 	.word	0xfffffffd
	.align		4
        /*0018*/ 	.word	0x00000000
	.align		4
        /*001c*/ 	.word	0xfffffffc


//--------------------- .text._Z27cudaTransientFstatExpWindowPfjjjjjjjjjS_ --------------------------
	.section	.text._Z27cudaTransientFstatExpWindowPfjjjjjjjjjS_,"ax",@progbits
	.align	128
        .global         _Z27cudaTransientFstatExpWindowPfjjjjjjjjjS_
        .type           _Z27cudaTransientFstatExpWindowPfjjjjjjjjjS_,@function
        .size           _Z27cudaTransientFstatExpWindowPfjjjjjjjjjS_,(.L_x_54 - _Z27cudaTransientFstatExpWindowPfjjjjjjjjjS_)
        .other          _Z27cudaTransientFstatExpWindowPfjjjjjjjjjS_,@"STO_CUDA_ENTRY STV_DEFAULT"
_Z27cudaTransientFstatExpWindowPfjjjjjjjjjS_:
.text._Z27cudaTransientFstatExpWindowPfjjjjjjjjjS_:
[----:B------:R-:W-:Y:S01]  /*0000*/  LDC R1, c[0x0][0x37c] ;  /* 0x0000df00ff017b82 */ /* 0x000fe20000000800 */
[----:B------:R-:W0:Y:S01]  /*0010*/  S2R R2, SR_CTAID.Y ;  /* 0x0000000000027919 */ /* 0x000e220000002600 */
[----:B------:R-:W1:Y:S01]  /*0020*/  LDCU UR4, c[0x0][0x360] ;  /* 0x00006c00ff0477ac */ /* 0x000e620008000800 */
[----:B------:R-:W0:Y:S01]  /*0030*/  S2R R5, SR_TID.Y ;  /* 0x0000000000057919 */ /* 0x000e220000002200 */
[----:B------:R-:W0:Y:S01]  /*0040*/  LDCU UR5, c[0x0][0x364] ;  /* 0x00006c80ff0577ac */ /* 0x000e220008000800 */
[----:B------:R-:W1:Y:S01]  /*0050*/  S2R R3, SR_CTAID.X ;  /* 0x0000000000037919 */ /* 0x000e620000002500 */
[----:B------:R-:W2:Y:S01]  /*0060*/  LDCU UR6, c[0x0][0x3a8] ;  /* 0x00007500ff0677ac */ /* 0x000ea20008000800 */
[----:B------:R-:W1:Y:S01]  /*0070*/  S2R R0, SR_TID.X ;  /* 0x0000000000007919 */ /* 0x000e620000002100 */
[----:B------:R-:W3:Y:S01]  /*0080*/  LDCU UR7, c[0x0][0x3a4] ;  /* 0x00007480ff0777ac */ /* 0x000ee20008000800 */
[----:B0-----:R-:W-:-:S05]  /*0090*/  IMAD R2, R2, UR5, R5 ;  /* 0x0000000502027c24 */ /* 0x001fca000f8e0205 */
[----:B--2---:R-:W-:Y:S01]  /*00a0*/  ISETP.GE.U32.AND P0, PT, R2, UR6, PT ;  /* 0x0000000602007c0c */ /* 0x004fe2000bf06070 */
[----:B-1----:R-:W-:-:S05]  /*00b0*/  IMAD R3, R3, UR4, R0 ;  /* 0x0000000403037c24 */ /* 0x002fca000f8e0200 */
[----:B---3--:R-:W-:-:S13]  /*00c0*/  ISETP.GE.U32.OR P0, PT, R3, UR7, P0 ;  /* 0x0000000703007c0c */ /* 0x008fda0008706470 */
[----:B------:R-:W-:Y:S05]  /*00d0*/  @P0 EXIT ;  /* 0x000000000000094d */ /* 0x000fea0003800000 */
[----:B------:R-:W0:Y:S01]  /*00e0*/  LDC.64 R8, c[0x0][0x388] ;  /* 0x0000e200ff087b82 */ /* 0x000e220000000a00 */
[----:B------:R-:W1:Y:S01]  /*00f0*/  LDCU UR4, c[0x0][0x3a0] ;  /* 0x00007400ff0477ac */ /* 0x000e620008000800 */
[----:B------:R-:W-:Y:S01]  /*0100*/  BSSY.RECONVERGENT B0, `(.L_x_0) ;  /* 0x0000122000007945 */ /* 0x000fe20003800200 */
[----:B------:R-:W-:Y:S01]  /*0110*/  IMAD.MOV.U32 R13, RZ, RZ, RZ ;  /* 0x000000ffff0d7224 */ /* 0x000fe200078e00ff */
[----:B------:R-:W-:Y:S01]  /*0120*/  CS2R R24, SRZ ;  /* 0x0000000000187805 */ /* 0x000fe2000001ff00 */
[----:B------:R-:W2:Y:S01]  /*0130*/  LDCU UR6, c[0x0][0x38c] ;  /* 0x00007180ff0677ac */ /* 0x000ea20008000800 */
[----:B------:R-:W-:Y:S02]  /*0140*/  CS2R R26, SRZ ;  /* 0x00000000001a7805 */ /* 0x000fe4000001ff00 */
[----:B------:R-:W-:Y:S01]  /*0150*/  CS2R R28, SRZ ;  /* 0x00000000001c7805 */ /* 0x000fe2000001ff00 */
[----:B------:R-:W3:Y:S08]  /*0160*/  LDC.64 R10, c[0x0][0x390] ;  /* 0x0000e400ff0a7b82 */ /* 0x000ef00000000a00 */
[----:B------:R-:W4:Y:S01]  /*0170*/  LDC.64 R4, c[0x0][0x398] ;  /* 0x0000e600ff047b82 */ /* 0x000f220000000a00 */
[----:B0-----:R-:W0:Y:S01]  /*0180*/  I2F.U32.RP R0, R9 ;  /* 0x0000000900007306 */ /* 0x001e220000209000 */
[----:B---3--:R-:W-:-:S07]  /*0190*/  IADD3 R12, PT, PT, -R10, RZ, RZ ;  /* 0x000000ff0a0c7210 */ /* 0x008fce0007ffe1ff */
[----:B0-----:R-:W0:Y:S01]  /*01a0*/  MUFU.RCP R0, R0 ;  /* 0x0000000000007308 */ /* 0x001e220000001000 */
[----:B----4-:R-:W-:Y:S02]  /*01b0*/  IMAD R4, R3, R4, R11 ;  /* 0x0000000403047224 */ /* 0x010fe400078e020b */
[----:B-1----:R-:W-:Y:S01]  /*01c0*/  IMAD R33, R2, UR4, R5 ;  /* 0x0000000402217c24 */ /* 0x002fe2000f8e0205 */
[----:B------:R-:W1:Y:S03]  /*01d0*/  LDCU.64 UR4, c[0x0][0x358] ;  /* 0x00006b00ff0477ac */ /* 0x000e660008000a00 */
[----:B------:R-:W-:Y:S02]  /*01e0*/  IMAD R5, R33, 0x3, R4 ;  /* 0x0000000321057824 */ /* 0x000fe400078e0204 */
[----:B0-----:R-:W-:Y:S01]  /*01f0*/  VIADD R6, R0, 0xffffffe ;  /* 0x0ffffffe00067836 */ /* 0x001fe20000000000 */
[----:B------:R-:W-:-:S03]  /*0200*/  LEA.HI R0, R9, R12, RZ, 0x1f ;  /* 0x0000000c09007211 */ /* 0x000fc600078ff8ff */
[----:B------:R0:W3:Y:S01]  /*0210*/  F2I.FTZ.U32.TRUNC.NTZ R7, R6 ;  /* 0x0000000600077305 */ /* 0x0000e2000021f000 */
[----:B------:R-:W-:Y:S01]  /*0220*/  IADD3 R12, PT, PT, R0, R5, RZ ;  /* 0x00000005000c7210 */ /* 0x000fe20007ffe0ff */
[----:B0-----:R-:W-:Y:S02]  /*0230*/  IMAD.MOV.U32 R6, RZ, RZ, RZ ;  /* 0x000000ffff067224 */ /* 0x001fe400078e00ff */
[----:B---3--:R-:W-:-:S04]  /*0240*/  IMAD.MOV R14, RZ, RZ, -R7 ;  /* 0x000000ffff0e7224 */ /* 0x008fc800078e0a07 */
[----:B------:R-:W-:-:S04]  /*0250*/  IMAD R11, R14, R9, RZ ;  /* 0x000000090e0b7224 */ /* 0x000fc800078e02ff */
[----:B------:R-:W-:-:S04]  /*0260*/  IMAD.HI.U32 R7, R7, R11, R6 ;  /* 0x0000000b07077227 */ /* 0x000fc800078e0006 */
[----:B------:R-:W-:Y:S02]  /*0270*/  IMAD.IADD R6, R4, 0x1, R0 ;  /* 0x0000000104067824 */ /* 0x000fe400078e0200 */
[----:B------:R-:W-:-:S04]  /*0280*/  IMAD.HI.U32 R14, R7, R12, RZ ;  /* 0x0000000c070e7227 */ /* 0x000fc800078e00ff */
[----:B------:R-:W-:-:S04]  /*0290*/  IMAD.HI.U32 R0, R7, R6, RZ ;  /* 0x0000000607007227 */ /* 0x000fc800078e00ff */
[----:B------:R-:W-:Y:S02]  /*02a0*/  IMAD.MOV R7, RZ, RZ, -R0 ;  /* 0x000000ffff077224 */ /* 0x000fe400078e0a00 */
[----:B------:R-:W-:Y:S02]  /*02b0*/  IMAD.MOV R11, RZ, RZ, -R14 ;  /* 0x000000ffff0b7224 */ /* 0x000fe400078e0a0e */
[C---:B------:R-:W-:Y:S01]  /*02c0*/  IMAD R6, R9.reuse, R7, R6 ;  /* 0x0000000709067224 */ /* 0x040fe200078e0206 */
[----:B------:R-:W-:Y:S01]  /*02d0*/  LOP3.LUT R7, RZ, R9, RZ, 0x33, !PT ;  /* 0x00000009ff077212 */ /* 0x000fe200078e33ff */
[----:B------:R-:W-:-:S03]  /*02e0*/  IMAD R12, R9, R11, R12 ;  /* 0x0000000b090c7224 */ /* 0x000fc600078e020c */
[-C--:B------:R-:W-:Y:S02]  /*02f0*/  ISETP.GE.U32.AND P2, PT, R6, R9.reuse, PT ;  /* 0x000000090600720c */ /* 0x080fe40003f46070 */
[----:B------:R-:W-:-:S11]  /*0300*/  ISETP.GE.U32.AND P3, PT, R12, R9, PT ;  /* 0x000000090c00720c */ /* 0x000fd60003f66070 */
[-C--:B------:R-:W-:Y:S01]  /*0310*/  @P2 IADD3 R6, PT, PT, R6, -R9.reuse, RZ ;  /* 0x8000000906062210 */ /* 0x080fe20007ffe0ff */
[----:B------:R-:W-:Y:S01]  /*0320*/  @P2 VIADD R0, R0, 0x1 ;  /* 0x0000000100002836 */ /* 0x000fe20000000000 */
[----:B------:R-:W-:Y:S01]  /*0330*/  @P3 IADD3 R14, PT, PT, R14, 0x1, RZ ;  /* 0x000000010e0e3810 */ /* 0x000fe20007ffe0ff */
[----:B------:R-:W-:Y:S01]  /*0340*/  @P3 IMAD.IADD R12, R12, 0x1, -R9 ;  /* 0x000000010c0c3824 */ /* 0x000fe200078e0a09 */
[-C--:B------:R-:W-:Y:S02]  /*0350*/  ISETP.GE.U32.AND P0, PT, R6, R9.reuse, PT ;  /* 0x000000090600720c */ /* 0x080fe40003f06070 */
[----:B------:R-:W-:Y:S02]  /*0360*/  ISETP.NE.U32.AND P2, PT, R9, RZ, PT ;  /* 0x000000ff0900720c */ /* 0x000fe40003f45070 */
[----:B------:R-:W-:Y:S02]  /*0370*/  ISETP.GE.U32.AND P1, PT, R12, R9, PT ;  /* 0x000000090c00720c */ /* 0x000fe40003f26070 */
[----:B------:R-:W-:-:S07]  /*0380*/  IADD3 R6, PT, PT, R8, -0x1, RZ ;  /* 0xffffffff08067810 */ /* 0x000fce0007ffe0ff */
[----:B------:R-:W-:-:S04]  /*0390*/  @P0 VIADD R0, R0, 0x1 ;  /* 0x0000000100000836 */ /* 0x000fc80000000000 */
[----:B------:R-:W-:Y:S01]  /*03a0*/  @P1 VIADD R14, R14, 0x1 ;  /* 0x000000010e0e1836 */ /* 0x000fe20000000000 */
[----:B------:R-:W-:-:S04]  /*03b0*/  SEL R0, R7, R0, !P2 ;  /* 0x0000000007007207 */ /* 0x000fc80005000000 */
[----:B------:R-:W-:Y:S02]  /*03c0*/  SEL R14, R7, R14, !P2 ;  /* 0x0000000e070e7207 */ /* 0x000fe40005000000 */
[----:B------:R-:W-:Y:S02]  /*03d0*/  VIMNMX R7, PT, PT, RZ, R0, !PT ;  /* 0x00000000ff077248 */ /* 0x000fe40007fe0100 */
[----:B------:R-:W-:Y:S02]  /*03e0*/  VIADDMNMX R11, R14, 0xffffffff, RZ, !PT ;  /* 0xffffffff0e0b7846 */ /* 0x000fe400078001ff */
[-C--:B------:R-:W-:Y:S02]  /*03f0*/  ISETP.GE.U32.AND P0, PT, R7, R8.reuse, PT ;  /* 0x000000080700720c */ /* 0x080fe40003f06070 */
[----:B------:R-:W-:Y:S02]  /*0400*/  ISETP.GE.U32.AND P1, PT, R11, R8, PT ;  /* 0x000000080b00720c */ /* 0x000fe40003f26070 */
[----:B------:R-:W-:-:S02]  /*0410*/  SEL R7, R7, R6, !P0 ;  /* 0x0000000607077207 */ /* 0x000fc40004000000 */
[----:B------:R-:W-:-:S04]  /*0420*/  SEL R6, R11, R6, !P1 ;  /* 0x000000060b067207 */ /* 0x000fc80004800000 */
[----:B------:R-:W-:-:S13]  /*0430*/  ISETP.GT.U32.AND P0, PT, R7, R6, PT ;  /* 0x000000060700720c */ /* 0x000fda0003f04070 */
[----:B-12---:R-:W-:Y:S05]  /*0440*/  @P0 BRA `(.L_x_1) ;  /* 0x0000000c00b40947 */ /* 0x006fea0003800000 */
[----:B------:R-:W-:Y:S01]  /*0450*/  VIADD R31, R6, 0x1 ;  /* 0x00000001061f7836 */ /* 0x000fe20000000000 */
[----:B------:R-:W-:Y:S01]  /*0460*/  IADD3 R8, PT, PT, R7, 0x1, RZ ;  /* 0x0000000107087810 */ /* 0x000fe20007ffe0ff */
[----:B------:R-:W0:Y:S01]  /*0470*/  I2F.F64.U32 R32, R33 ;  /* 0x0000002100207312 */ /* 0x000e220000201800 */
[----:B------:R-:W-:Y:S01]  /*0480*/  BSSY.RECONVERGENT B1, `(.L_x_2) ;  /* 0x0000053000017945 */ /* 0x000fe20003800200 */
[----:B------:R-:W-:Y:S02]  /*0490*/  CS2R R28, SRZ ;  /* 0x00000000001c7805 */ /* 0x000fe4000001ff00 */
[----:B------:R-:W-:Y:S02]  /*04a0*/  VIMNMX.U32 R0, PT, PT, R8, R31, !PT ;  /* 0x0000001f08007248 */ /* 0x000fe40007fe0000 */
[----:B------:R-:W-:Y:S02]  /*04b0*/  CS2R R26, SRZ ;  /* 0x00000000001a7805 */ /* 0x000fe4000001ff00 */
[----:B------:R-:W-:Y:S01]  /*04c0*/  CS2R R24, SRZ ;  /* 0x0000000000187805 */ /* 0x000fe2000001ff00 */
[----:B------:R-:W-:-:S02]  /*04d0*/  IMAD.MOV.U32 R13, RZ, RZ, RZ ;  /* 0x000000ffff0d7224 */ /* 0x000fc400078e00ff */
[----:B------:R-:W-:-:S05]  /*04e0*/  IMAD.IADD R0, R0, 0x1, -R7 ;  /* 0x0000000100007824 */ /* 0x000fca00078e0a07 */
[----:B------:R-:W-:-:S04]  /*04f0*/  LOP3.LUT R0, R0, 0x1, RZ, 0xc0, !PT ;  /* 0x0000000100007812 */ /* 0x000fc800078ec0ff */
[----:B------:R-:W-:-:S13]  /*0500*/  ISETP.NE.U32.AND P0, PT, R0, 0x1, PT ;  /* 0x000000010000780c */ /* 0x000fda0003f05070 */
[----:B0-----:R-:W-:Y:S05]  /*0510*/  @P0 BRA `(.L_x_3) ;  /* 0x0000000400240947 */ /* 0x001fea0003800000 */
[----:B------:R-:W-:Y:S01]  /*0520*/  IMAD R9, R7, R9, R10 ;  /* 0x0000000907097224 */ /* 0x000fe200078e020a */
[----:B------:R-:W-:Y:S01]  /*0530*/  BSSY.RECONVERGENT B2, `(.L_x_4) ;  /* 0x0000028000027945 */ /* 0x000fe20003800200 */
[----:B------:R-:W-:-:S03]  /*0540*/  HFMA2 R0, -RZ, RZ, 0, 0 ;  /* 0x00000000ff007431 */ /* 0x000fc600000001ff */
[----:B------:R-:W-:-:S04]  /*0550*/  ISETP.GT.U32.AND P0, PT, R9, R5, PT ;  /* 0x000000050900720c */ /* 0x000fc80003f04070 */
[----:B------:R-:W-:-:S13]  /*0560*/  ISETP.LT.U32.OR P0, PT, R9, R4, P0 ;  /* 0x000000040900720c */ /* 0x000fda0000701470 */
[----:B------:R-:W-:Y:S05]  /*0570*/  @P0 BRA `(.L_x_5) ;  /* 0x00000000008c0947 */ /* 0x000fea0003800000 */
[----:B------:R-:W0:Y:S01]  /*0580*/  MUFU.RCP64H R11, R33 ;  /* 0x00000021000b7308 */ /* 0x000e220000001800 */
[----:B------:R-:W-:Y:S01]  /*0590*/  IMAD.MOV.U32 R10, RZ, RZ, 0x1 ;  /* 0x00000001ff0a7424 */ /* 0x000fe200078e00ff */
[----:B------:R-:W-:Y:S01]  /*05a0*/  BSSY.RECONVERGENT B3, `(.L_x_6) ;  /* 0x0000015000037945 */ /* 0x000fe20003800200 */
[----:B------:R-:W-:-:S06]  /*05b0*/  IMAD.IADD R18, R9, 0x1, -R4 ;  /* 0x0000000109127824 */ /* 0x000fcc00078e0a04 */
[----:B------:R-:W1:Y:S01]  /*05c0*/  I2F.F64.U32 R18, R18 ;  /* 0x0000001200127312 */ /* 0x000e620000201800 */
[----:B0-----:R-:W-:Y:S01]  /*05d0*/  DFMA R12, -R32, R10, 1 ;  /* 0x3ff00000200c742b */ /* 0x001fe2000000010a */
[----:B-1----:R-:W-:-:S07]  /*05e0*/  FSETP.GEU.AND P1, PT, |R19|, 6.5827683646048100446e-37, PT ;  /* 0x036000001300780b */ /* 0x002fce0003f2e200 */
[----:B------:R-:W-:-:S08]  /*05f0*/  DFMA R12, R12, R12, R12 ;  /* 0x0000000c0c0c722b */ /* 0x000fd0000000000c */
[----:B------:R-:W-:-:S08]  /*0600*/  DFMA R12, R10, R12, R10 ;  /* 0x0000000c0a0c722b */ /* 0x000fd0000000000a */
[----:B------:R-:W-:-:S08]  /*0610*/  DFMA R10, -R32, R12, 1 ;  /* 0x3ff00000200a742b */ /* 0x000fd0000000010c */
[----:B------:R-:W-:-:S08]  /*0620*/  DFMA R10, R12, R10, R12 ;  /* 0x0000000a0c0a722b */ /* 0x000fd0000000000c */
[----:B------:R-:W-:-:S08]  /*0630*/  DMUL R12, R18, R10 ;  /* 0x0000000a120c7228 */ /* 0x000fd00000000000 */
[----:B------:R-:W-:-:S08]  /*0640*/  DFMA R14, -R32, R12, R18 ;  /* 0x0000000c200e722b */ /* 0x000fd00000000112 */
[----:B------:R-:W-:-:S10]  /*0650*/  DFMA R10, R10, R14, R12 ;  /* 0x0000000e0a0a722b */ /* 0x000fd4000000000c */
[----:B------:R-:W-:-:S05]  /*0660*/  FFMA R0, RZ, R33, R11 ;  /* 0x00000021ff007223 */ /* 0x000fca000000000b */
[----:B------:R-:W-:-:S13]  /*0670*/  FSETP.GT.AND P0, PT, |R0|, 1.469367938527859385e-39, PT ;  /* 0x001000000000780b */ /* 0x000fda0003f04200 */
[----:B------:R-:W-:Y:S05]  /*0680*/  @P0 BRA P1, `(.L_x_7) ;  /* 0x0000000000180947 */ /* 0x000fea0000800000 */
[----:B------:R-:W-:Y:S01]  /*0690*/  MOV R16, R32 ;  /* 0x0000002000107202 */ /* 0x000fe20000000f00 */
[----:B------:R-:W-:Y:S01]  /*06a0*/  IMAD.MOV.U32 R17, RZ, RZ, R33 ;  /* 0x000000ffff117224 */ /* 0x000fe200078e0021 */
[----:B------:R-:W-:-:S07]  /*06b0*/  MOV R0, 0x6d0 ;  /* 0x000006d000007802 */ /* 0x000fce0000000f00 */
[----:B------:R-:W-:Y:S05]  /*06c0*/  CALL.REL.NOINC `($__internal_0_$__cuda_sm20_div_rn_f64_full) ;  /* 0x00000010007c7944 */ /* 0x000fea0003c00000 */
[----:B------:R-:W-:Y:S01]  /*06d0*/  IMAD.MOV.U32 R10, RZ, RZ, R14 ;  /* 0x000000ffff0a7224 */ /* 0x000fe200078e000e */
[----:B------:R-:W-:-:S07]  /*06e0*/  MOV R11, R15 ;  /* 0x0000000f000b7202 */ /* 0x000fce0000000f00 */
.L_x_7:
[----:B------:R-:W-:Y:S05]  /*06f0*/  BSYNC.RECONVERGENT B3 ;  /* 0x0000000000037941 */ /* 0x000fea0003800200 */
.L_x_6:
[----:B------:R-:W0:Y:S01]  /*0700*/  F2F.F32.F64 R10, R10 ;  /* 0x0000000a000a7310 */ /* 0x000e220000301000 */
[----:B------:R-:W-:Y:S02]  /*0710*/  IMAD.MOV.U32 R9, RZ, RZ, 0x3bbb989d ;  /* 0x3bbb989dff097424 */ /* 0x000fe400078e00ff */
[----:B------:R-:W-:Y:S02]  /*0720*/  IMAD.MOV.U32 R13, RZ, RZ, 0x437c0000 ;  /* 0x437c0000ff0d7424 */ /* 0x000fe400078e00ff */
[----:B0-----:R-:W-:-:S04]  /*0730*/  FFMA.SAT R0, R10, -R9, 0.5 ;  /* 0x3f0000000a007423 */ /* 0x001fc80000002809 */
[----:B------:R-:W-:-:S04]  /*0740*/  FFMA.RM R0, R0, R13, 12582913 ;  /* 0x4b40000100007423 */ /* 0x000fc8000000400d */
[C---:B------:R-:W-:Y:S01]  /*0750*/  FADD R9, R0.reuse, -12583039 ;  /* 0xcb40007f00097421 */ /* 0x040fe20000000000 */
[----:B------:R-:W-:-:S03]  /*0760*/  SHF.L.U32 R0, R0, 0x17, RZ ;  /* 0x0000001700007819 */ /* 0x000fc600000006ff */
[----:B------:R-:W-:-:S04]  /*0770*/  FFMA R9, R10, -1.4426950216293334961, -R9 ;  /* 0xbfb8aa3b0a097823 */ /* 0x000fc80000000809 */
[----:B------:R-:W-:-:S06]  /*0780*/  FFMA R9, R10, -1.925963033500011079e-08, R9 ;  /* 0xb2a570600a097823 */ /* 0x000fcc0000000009 */
[----:B------:R-:W0:Y:S02]  /*0790*/  MUFU.EX2 R9, R9 ;  /* 0x0000000900097308 */ /* 0x000e240000000800 */
[----:B0-----:R-:W-:-:S07]  /*07a0*/  FMUL R0, R0, R9 ;  /* 0x0000000900007220 */ /* 0x001fce0000400000 */
.L_x_5:
[----:B------:R-:W-:Y:S05]  /*07b0*/  BSYNC.RECONVERGENT B2 ;  /* 0x0000000000027941 */ /* 0x000fea0003800200 */
.L_x_4:
[----:B------:R-:W0:Y:S01]  /*07c0*/  LDC.64 R14, c[0x0][0x380] ;  /* 0x0000e000ff0e7b82 */ /* 0x000e220000000a00 */
[C---:B------:R-:W-:Y:S02]  /*07d0*/  IMAD R21, R7.reuse, 0x6, R8 ;  /* 0x0000000607157824 */ /* 0x040fe400078e0208 */
[----:B------:R-:W-:Y:S02]  /*07e0*/  IMAD R13, R7, 0x7, RZ ;  /* 0x00000007070d7824 */ /* 0x000fe400078e02ff */
[C---:B------:R-:W-:Y:S01]  /*07f0*/  VIADD R23, R21.reuse, 0x1 ;  /* 0x0000000115177836 */ /* 0x040fe20000000000 */
[C---:B------:R-:W-:Y:S01]  /*0800*/  IADD3 R17, PT, PT, R21.reuse, 0x3, RZ ;  /* 0x0000000315117810 */ /* 0x040fe20007ffe0ff */
[C---:B------:R-:W-:Y:S02]  /*0810*/  VIADD R19, R21.reuse, 0x2 ;  /* 0x0000000215137836 */ /* 0x040fe40000000000 */
[C---:B------:R-:W-:Y:S02]  /*0820*/  VIADD R11, R21.reuse, 0x4 ;  /* 0x00000004150b7836 */ /* 0x040fe40000000000 */
[----:B------:R-:W-:-:S02]  /*0830*/  VIADD R7, R21, 0x5 ;  /* 0x0000000515077836 */ /* 0x000fc40000000000 */
[----:B0-----:R-:W-:-:S04]  /*0840*/  IMAD.WIDE.U32 R12, R13, 0x4, R14 ;  /* 0x000000040d0c7825 */ /* 0x001fc800078e000e */
[--C-:B------:R-:W-:Y:S02]  /*0850*/  IMAD.WIDE.U32 R22, R23, 0x4, R14.reuse ;  /* 0x0000000417167825 */ /* 0x100fe400078e000e */
[----:B------:R-:W2:Y:S02]  /*0860*/  LDG.E R13, desc[UR4][R12.64] ;  /* 0x000000040c0d7981 */ /* 0x000ea4000c1e1900 */
[--C-:B------:R-:W-:Y:S02]  /*0870*/  IMAD.WIDE.U32 R20, R21, 0x4, R14.reuse ;  /* 0x0000000415147825 */ /* 0x100fe400078e000e */
[----:B------:R-:W3:Y:S02]  /*0880*/  LDG.E R25, desc[UR4][R22.64] ;  /* 0x0000000416197981 */ /* 0x000ee4000c1e1900 */
[----:B------:R-:W-:-:S04]  /*0890*/  IMAD.WIDE.U32 R18, R19, 0x4, R14 ;  /* 0x0000000413127825 */ /* 0x000fc800078e000e */
[--C-:B------:R-:W-:Y:S01]  /*08a0*/  IMAD.WIDE.U32 R16, R17, 0x4, R14.reuse ;  /* 0x0000000411107825 */ /* 0x100fe200078e000e */
[----:B------:R-:W4:Y:S03]  /*08b0*/  LDG.E R26, desc[UR4][R18.64] ;  /* 0x00000004121a7981 */ /* 0x000f26000c1e1900 */
[--C-:B------:R-:W-:Y:S01]  /*08c0*/  IMAD.WIDE.U32 R10, R11, 0x4, R14.reuse ;  /* 0x000000040b0a7825 */ /* 0x100fe200078e000e */
[----:B------:R-:W5:Y:S03]  /*08d0*/  LDG.E R27, desc[UR4][R16.64] ;  /* 0x00000004101b7981 */ /* 0x000f66000c1e1900 */
[----:B------:R-:W-:Y:S01]  /*08e0*/  IMAD.WIDE.U32 R14, R7, 0x4, R14 ;  /* 0x00000004070e7825 */ /* 0x000fe200078e000e */
[----:B------:R-:W5:Y:S04]  /*08f0*/  LDG.E R29, desc[UR4][R10.64] ;  /* 0x000000040a1d7981 */ /* 0x000f68000c1e1900 */
[----:B------:R-:W5:Y:S04]  /*0900*/  LDG.E R7, desc[UR4][R20.64] ;  /* 0x0000000414077981 */ /* 0x000f68000c1e1900 */
[----:B------:R-:W5:Y:S01]  /*0910*/  LDG.E R28, desc[UR4][R14.64] ;  /* 0x000000040e1c7981 */ /* 0x000f62000c1e1900 */
[----:B------:R-:W-:-:S04]  /*0920*/  FMUL R24, R0, R0 ;  /* 0x0000000000187220 */ /* 0x000fc80000400000 */
[C---:B--2---:R-:W-:Y:S01]  /*0930*/  FFMA R13, R24.reuse, R13, RZ ;  /* 0x0000000d180d7223 */ /* 0x044fe200000000ff */
[----:B---3--:R-:W-:Y:S01]  /*0940*/  FFMA R25, R24, R25, RZ ;  /* 0x0000001918197223 */ /* 0x008fe200000000ff */
[-C--:B----4-:R-:W-:Y:S01]  /*0950*/  FFMA R26, R26, R0.reuse, RZ ;  /* 0x000000001a1a7223 */ /* 0x090fe200000000ff */
[-C--:B-----5:R-:W-:Y:S01]  /*0960*/  FFMA R27, R27, R0.reuse, RZ ;  /* 0x000000001b1b7223 */ /* 0x0a0fe200000000ff */
[----:B------:R-:W-:Y:S01]  /*0970*/  FFMA R29, R29, R0, RZ ;  /* 0x000000001d1d7223 */ /* 0x000fe200000000ff */
[----:B------:R-:W-:Y:S01]  /*0980*/  FFMA R24, R24, R7, RZ ;  /* 0x0000000718187223 */ /* 0x000fe200000000ff */
[----:B------:R-:W-:Y:S01]  /*0990*/  MOV R7, R8 ;  /* 0x0000000800077202 */ /* 0x000fe20000000f00 */
[----:B------:R-:W-:-:S07]  /*09a0*/  FFMA R28, R28, R0, RZ ;  /* 0x000000001c1c7223 */ /* 0x000fce00000000ff */
.L_x_3:
[----:B------:R-:W-:Y:S05]  /*09b0*/  BSYNC.RECONVERGENT B1 ;  /* 0x0000000000017941 */ /* 0x000fea0003800200 */
.L_x_2:
[----:B------:R-:W-:-:S13]  /*09c0*/  ISETP.GE.U32.AND P0, PT, R8, R31, PT ;  /* 0x0000001f0800720c */ /* 0x000fda0003f06070 */
[----:B------:R-:W-:Y:S05]  /*09d0*/  @P0 BRA `(.L_x_1) ;  /* 0x0000000800500947 */ /* 0x000fea0003800000 */
.L_x_16:
[----:B------:R-:W0:Y:S01]  /*09e0*/  LDC R0, c[0x0][0x390] ;  /* 0x0000e400ff007b82 */ /* 0x000e220000000800 */
[----:B------:R-:W-:Y:S01]  /*09f0*/  BSSY.RECONVERGENT B1, `(.L_x_8) ;  /* 0x0000029000017945 */ /* 0x000fe20003800200 */
[----:B0-----:R-:W-:Y:S02]  /*0a00*/  IMAD R31, R7, UR6, R0 ;  /* 0x00000006071f7c24 */ /* 0x001fe4000f8e0200 */
[----:B------:R-:W-:-:S03]  /*0a10*/  IMAD.MOV.U32 R0, RZ, RZ, RZ ;  /* 0x000000ffff007224 */ /* 0x000fc600078e00ff */
[----:B------:R-:W-:-:S04]  /*0a20*/  ISETP.GT.U32.AND P0, PT, R31, R5, PT ;  /* 0x000000051f00720c */ /* 0x000fc80003f04070 */
[----:B------:R-:W-:-:S13]  /*0a30*/  ISETP.LT.U32.OR P0, PT, R31, R4, P0 ;  /* 0x000000041f00720c */ /* 0x000fda0000701470 */
[----:B------:R-:W-:Y:S05]  /*0a40*/  @P0 BRA `(.L_x_9) ;  /* 0x00000000008c0947 */ /* 0x000fea0003800000 */
[----:B------:R-:W0:Y:S01]  /*0a50*/  MUFU.RCP64H R9, R33 ;  /* 0x0000002100097308 */ /* 0x000e220000001800 */
[----:B------:R-:W-:Y:S01]  /*0a60*/  IMAD.MOV.U32 R8, RZ, RZ, 0x1 ;  /* 0x00000001ff087424 */ /* 0x000fe200078e00ff */
[----:B------:R-:W-:Y:S01]  /*0a70*/  IADD3 R18, PT, PT, -R4, R31, RZ ;  /* 0x0000001f04127210 */ /* 0x000fe20007ffe1ff */
[----:B------:R-:W-:Y:S05]  /*0a80*/  BSSY.RECONVERGENT B2, `(.L_x_10) ;  /* 0x0000014000027945 */ /* 0x000fea0003800200 */
        /* <DEDUP_REMOVED lines=13> */
[----:B------:R-:W-:Y:S01]  /*0b60*/  IMAD.MOV.U32 R16, RZ, RZ, R32 ;  /* 0x000000ffff107224 */ /* 0x000fe200078e0020 */
[----:B------:R-:W-:Y:S01]  /*0b70*/  MOV R0, 0xba0 ;  /* 0x00000ba000007802 */ /* 0x000fe20000000f00 */
[----:B------:R-:W-:-:S07]  /*0b80*/  IMAD.MOV.U32 R17, RZ, RZ, R33 ;  /* 0x000000ffff117224 */ /* 0x000fce00078e0021 */
[----:B------:R-:W-:Y:S05]  /*0b90*/  CALL.REL.NOINC `($__internal_0_$__cuda_sm20_div_rn_f64_full) ;  /* 0x0000000c00487944 */ /* 0x000fea0003c00000 */
[----:B------:R-:W-:Y:S01]  /*0ba0*/  MOV R8, R14 ;  /* 0x0000000e00087202 */ /* 0x000fe20000000f00 */
[----:B------:R-:W-:-:S07]  /*0bb0*/  IMAD.MOV.U32 R9, RZ, RZ, R15 ;  /* 0x000000ffff097224 */ /* 0x000fce00078e000f */
.L_x_11:
[----:B------:R-:W-:Y:S05]  /*0bc0*/  BSYNC.RECONVERGENT B2 ;  /* 0x0000000000027941 */ /* 0x000fea0003800200 */
.L_x_10:
[----:B------:R-:W0:Y:S01]  /*0bd0*/  F2F.F32.F64 R8, R8 ;  /* 0x0000000800087310 */ /* 0x000e220000301000 */
[----:B------:R-:W-:Y:S02]  /*0be0*/  HFMA2 R15, -RZ, RZ, 3.7421875, 0 ;  /* 0x437c0000ff0f7431 */ /* 0x000fe400000001ff */
[----:B------:R-:W-:-:S04]  /*0bf0*/  IMAD.MOV.U32 R11, RZ, RZ, 0x3bbb989d ;  /* 0x3bbb989dff0b7424 */ /* 0x000fc800078e00ff */
[----:B0-----:R-:W-:-:S04]  /*0c00*/  FFMA.SAT R0, R8, -R11, 0.5 ;  /* 0x3f00000008007423 */ /* 0x001fc8000000280b */
[----:B------:R-:W-:-:S04]  /*0c10*/  FFMA.RM R0, R0, R15, 12582913 ;  /* 0x4b40000100007423 */ /* 0x000fc8000000400f */
[C---:B------:R-:W-:Y:S01]  /*0c20*/  FADD R11, R0.reuse, -12583039 ;  /* 0xcb40007f000b7421 */ /* 0x040fe20000000000 */
[----:B------:R-:W-:-:S03]  /*0c30*/  IMAD.SHL.U32 R0, R0, 0x800000, RZ ;  /* 0x0080000000007824 */ /* 0x000fc600078e00ff */
[----:B------:R-:W-:-:S04]  /*0c40*/  FFMA R11, R8, -1.4426950216293334961, -R11 ;  /* 0xbfb8aa3b080b7823 */ /* 0x000fc8000000080b */
[----:B------:R-:W-:-:S06]  /*0c50*/  FFMA R11, R8, -1.925963033500011079e-08, R11 ;  /* 0xb2a57060080b7823 */ /* 0x000fcc000000000b */
[----:B------:R-:W0:Y:S02]  /*0c60*/  MUFU.EX2 R11, R11 ;  /* 0x0000000b000b7308 */ /* 0x000e240000000800 */
[----:B0-----:R-:W-:-:S07]  /*0c70*/  FMUL R0, R0, R11 ;  /* 0x0000000b00007220 */ /* 0x001fce0000400000 */
.L_x_9:
[----:B------:R-:W-:Y:S05]  /*0c80*/  BSYNC.RECONVERGENT B1 ;  /* 0x0000000000017941 */ /* 0x000fea0003800200 */
.L_x_8:
[----:B------:R-:W0:Y:S01]  /*0c90*/  LDC.64 R10, c[0x0][0x380] ;  /* 0x0000e000ff0a7b82 */ /* 0x000e220000000a00 */
[----:B------:R-:W-:-:S04]  /*0ca0*/  IMAD R8, R7, 0x7, RZ ;  /* 0x0000000707087824 */ /* 0x000fc800078e02ff */
[C---:B------:R-:W-:Y:S01]  /*0cb0*/  VIADD R23, R8.reuse, 0x1 ;  /* 0x0000000108177836 */ /* 0x040fe20000000000 */
[C---:B------:R-:W-:Y:S01]  /*0cc0*/  IADD3 R21, PT, PT, R8.reuse, 0x2, RZ ;  /* 0x0000000208157810 */ /* 0x040fe20007ffe0ff */
[C---:B------:R-:W-:Y:S01]  /*0cd0*/  VIADD R19, R8.reuse, 0x3 ;  /* 0x0000000308137836 */ /* 0x040fe20000000000 */
[C---:B------:R-:W-:Y:S01]  /*0ce0*/  IADD3 R15, PT, PT, R8.reuse, 0x5, RZ ;  /* 0x00000005080f7810 */ /* 0x040fe20007ffe0ff */
[C---:B------:R-:W-:Y:S02]  /*0cf0*/  VIADD R17, R8.reuse, 0x4 ;  /* 0x0000000408117836 */ /* 0x040fe40000000000 */
[C---:B------:R-:W-:Y:S02]  /*0d00*/  VIADD R9, R8.reuse, 0x6 ;  /* 0x0000000608097836 */ /* 0x040fe40000000000 */
[----:B0-----:R-:W-:-:S04]  /*0d10*/  IMAD.WIDE.U32 R34, R8, 0x4, R10 ;  /* 0x0000000408227825 */ /* 0x001fc800078e000a */
[--C-:B------:R-:W-:Y:S02]  /*0d20*/  IMAD.WIDE.U32 R22, R23, 0x4, R10.reuse ;  /* 0x0000000417167825 */ /* 0x100fe400078e000a */
[----:B------:R-:W2:Y:S02]  /*0d30*/  LDG.E R34, desc[UR4][R34.64] ;  /* 0x0000000422227981 */ /* 0x000ea4000c1e1900 */
[--C-:B------:R-:W-:Y:S02]  /*0d40*/  IMAD.WIDE.U32 R20, R21, 0x4, R10.reuse ;  /* 0x0000000415147825 */ /* 0x100fe400078e000a */
[----:B------:R-:W3:Y:S02]  /*0d50*/  LDG.E R23, desc[UR4][R22.64] ;  /* 0x0000000416177981 */ /* 0x000ee4000c1e1900 */
[--C-:B------:R-:W-:Y:S02]  /*0d60*/  IMAD.WIDE.U32 R18, R19, 0x4, R10.reuse ;  /* 0x0000000413127825 */ /* 0x100fe400078e000a */
[----:B------:R-:W4:Y:S02]  /*0d70*/  LDG.E R20, desc[UR4][R20.64] ;  /* 0x0000000414147981 */ /* 0x000f24000c1e1900 */
[----:B------:R-:W-:-:S02]  /*0d80*/  IMAD.WIDE.U32 R16, R17, 0x4, R10 ;  /* 0x0000000411107825 */ /* 0x000fc400078e000a */
[----:B------:R-:W5:Y:S02]  /*0d90*/  LDG.E R19, desc[UR4][R18.64] ;  /* 0x0000000412137981 */ /* 0x000f64000c1e1900 */
[--C-:B------:R-:W-:Y:S02]  /*0da0*/  IMAD.WIDE.U32 R14, R15, 0x4, R10.reuse ;  /* 0x000000040f0e7825 */ /* 0x100fe400078e000a */
[----:B------:R-:W5:Y:S02]  /*0db0*/  LDG.E R16, desc[UR4][R16.64] ;  /* 0x0000000410107981 */ /* 0x000f64000c1e1900 */
[----:B------:R-:W-:Y:S02]  /*0dc0*/  IMAD.WIDE.U32 R10, R9, 0x4, R10 ;  /* 0x00000004090a7825 */ /* 0x000fe400078e000a */
[----:B------:R-:W5:Y:S04]  /*0dd0*/  LDG.E R14, desc[UR4][R14.64] ;  /* 0x000000040e0e7981 */ /* 0x000f68000c1e1900 */
[----:B------:R-:W5:Y:S01]  /*0de0*/  LDG.E R11, desc[UR4][R10.64] ;  /* 0x000000040a0b7981 */ /* 0x000f62000c1e1900 */
[----:B------:R-:W-:-:S05]  /*0df0*/  VIADD R31, R31, UR6 ;  /* 0x000000061f1f7c36 */ /* 0x000fca0008000000 */
[----:B------:R-:W-:-:S04]  /*0e00*/  ISETP.GT.U32.AND P0, PT, R31, R5, PT ;  /* 0x000000051f00720c */ /* 0x000fc80003f04070 */
[----:B------:R-:W-:Y:S01]  /*0e10*/  ISETP.LT.U32.OR P0, PT, R31, R4, P0 ;  /* 0x000000041f00720c */ /* 0x000fe20000701470 */
[----:B------:R-:W-:Y:S01]  /*0e20*/  FMUL R12, R0, R0 ;  /* 0x00000000000c7220 */ /* 0x000fe20000400000 */
[----:B------:R-:W-:Y:S03]  /*0e30*/  BSSY.RECONVERGENT B1, `(.L_x_12) ;  /* 0x000002d000017945 */ /* 0x000fe60003800200 */
[C---:B--2---:R-:W-:Y:S01]  /*0e40*/  FFMA R13, R12.reuse, R34, R13 ;  /* 0x000000220c0d7223 */ /* 0x044fe2000000000d */
[C---:B---3--:R-:W-:Y:S01]  /*0e50*/  FFMA R24, R12.reuse, R23, R24 ;  /* 0x000000170c187223 */ /* 0x048fe20000000018 */
[----:B----4-:R-:W-:Y:S01]  /*0e60*/  FFMA R25, R12, R20, R25 ;  /* 0x000000140c197223 */ /* 0x010fe20000000019 */
[-C--:B-----5:R-:W-:Y:S01]  /*0e70*/  FFMA R26, R19, R0.reuse, R26 ;  /* 0x00000000131a7223 */ /* 0x0a0fe2000000001a */
[-C--:B------:R-:W-:Y:S01]  /*0e80*/  FFMA R27, R16, R0.reuse, R27 ;  /* 0x00000000101b7223 */ /* 0x080fe2000000001b */
[-C--:B------:R-:W-:Y:S01]  /*0e90*/  FFMA R29, R14, R0.reuse, R29 ;  /* 0x000000000e1d7223 */ /* 0x080fe2000000001d */
[----:B------:R-:W-:Y:S01]  /*0ea0*/  FFMA R28, R11, R0, R28 ;  /* 0x000000000b1c7223 */ /* 0x000fe2000000001c */
[----:B------:R-:W-:Y:S01]  /*0eb0*/  MOV R0, RZ ;  /* 0x000000ff00007202 */ /* 0x000fe20000000f00 */
[----:B------:R-:W-:Y:S06]  /*0ec0*/  @P0 BRA `(.L_x_13) ;  /* 0x00000000008c0947 */ /* 0x000fec0003800000 */
[----:B------:R-:W0:Y:S01]  /*0ed0*/  MUFU.RCP64H R15, R33 ;  /* 0x00000021000f7308 */ /* 0x000e220000001800 */
[----:B------:R-:W-:Y:S01]  /*0ee0*/  IMAD.MOV.U32 R14, RZ, RZ, 0x1 ;  /* 0x00000001ff0e7424 */ /* 0x000fe200078e00ff */
[----:B------:R-:W-:Y:S05]  /*0ef0*/  BSSY.RECONVERGENT B2, `(.L_x_14) ;  /* 0x0000015000027945 */ /* 0x000fea0003800200 */
[----:B0-----:R-:W-:-:S08]  /*0f00*/  DFMA R10, -R32, R14, 1 ;  /* 0x3ff00000200a742b */ /* 0x001fd0000000010e */
[----:B------:R-:W-:-:S08]  /*0f10*/  DFMA R10, R10, R10, R10 ;  /* 0x0000000a0a0a722b */ /* 0x000fd0000000000a */
[----:B------:R-:W-:Y:S01]  /*0f20*/  DFMA R14, R14, R10, R14 ;  /* 0x0000000a0e0e722b */ /* 0x000fe2000000000e */
[----:B------:R-:W-:-:S07]  /*0f30*/  IMAD.IADD R10, R31, 0x1, -R4 ;  /* 0x000000011f0a7824 */ /* 0x000fce00078e0a04 */
[----:B------:R-:W-:Y:S01]  /*0f40*/  DFMA R16, -R32, R14, 1 ;  /* 0x3ff000002010742b */ /* 0x000fe2000000010e */
[----:B------:R-:W0:Y:S07]  /*0f50*/  I2F.F64.U32 R10, R10 ;  /* 0x0000000a000a7312 */ /* 0x000e2e0000201800 */
[----:B------:R-:W-:-:S08]  /*0f60*/  DFMA R14, R14, R16, R14 ;  /* 0x000000100e0e722b */ /* 0x000fd0000000000e */
[----:B0-----:R-:W-:Y:S01]  /*0f70*/  DMUL R18, R14, R10 ;  /* 0x0000000a0e127228 */ /* 0x001fe20000000000 */
[----:B------:R-:W-:-:S07]  /*0f80*/  FSETP.GEU.AND P1, PT, |R11|, 6.5827683646048100446e-37, PT ;  /* 0x036000000b00780b */ /* 0x000fce0003f2e200 */
[----:B------:R-:W-:-:S08]  /*0f90*/  DFMA R16, -R32, R18, R10 ;  /* 0x000000122010722b */ /* 0x000fd0000000010a */
[----:B------:R-:W-:-:S10]  /*0fa0*/  DFMA R14, R14, R16, R18 ;  /* 0x000000100e0e722b */ /* 0x000fd40000000012 */
[----:B------:R-:W-:-:S05]  /*0fb0*/  FFMA R0, RZ, R33, R15 ;  /* 0x00000021ff007223 */ /* 0x000fca000000000f */
[----:B------:R-:W-:-:S13]  /*0fc0*/  FSETP.GT.AND P0, PT, |R0|, 1.469367938527859385e-39, PT ;  /* 0x001000000000780b */ /* 0x000fda0003f04200 */
[----:B------:R-:W-:Y:S05]  /*0fd0*/  @P0 BRA P1, `(.L_x_15) ;  /* 0x0000000000180947 */ /* 0x000fea0000800000 */
[----:B------:R-:W-:Y:S01]  /*0fe0*/  MOV R18, R10 ;  /* 0x0000000a00127202 */ /* 0x000fe20000000f00 */
[----:B------:R-:W-:Y:S01]  /*0ff0*/  IMAD.MOV.U32 R19, RZ, RZ, R11 ;  /* 0x000000ffff137224 */ /* 0x000fe200078e000b */
[----:B------:R-:W-:Y:S01]  /*1000*/  MOV R17, R33 ;  /* 0x0000002100117202 */ /* 0x000fe20000000f00 */
[----:B------:R-:W-:Y:S01]  /*1010*/  IMAD.MOV.U32 R16, RZ, RZ, R32 ;  /* 0x000000ffff107224 */ /* 0x000fe200078e0020 */
[----:B------:R-:W-:-:S07]  /*1020*/  MOV R0, 0x1040 ;  /* 0x0000104000007802 */ /* 0x000fce0000000f00 */
[----:B------:R-:W-:Y:S05]  /*1030*/  CALL.REL.NOINC `($__internal_0_$__cuda_sm20_div_rn_f64_full) ;  /* 0x0000000800207944 */ /* 0x000fea0003c00000 */
.L_x_15:
[----:B------:R-:W-:Y:S05]  /*1040*/  BSYNC.RECONVERGENT B2 ;  /* 0x0000000000027941 */ /* 0x000fea0003800200 */
.L_x_14:
        /* <DEDUP_REMOVED lines=11> */
.L_x_13:
[----:B------:R-:W-:Y:S05]  /*1100*/  BSYNC.RECONVERGENT B1 ;  /* 0x0000000000017941 */ /* 0x000fea0003800200 */
.L_x_12:
[----:B------:R-:W0:Y:S01]  /*1110*/  LDC.64 R10, c[0x0][0x380] ;  /* 0x0000e000ff0a7b82 */ /* 0x000e220000000a00 */
[C---:B------:R-:W-:Y:S01]  /*1120*/  IADD3 R19, PT, PT, R8.reuse, 0x9, RZ ;  /* 0x0000000908137810 */ /* 0x040fe20007ffe0ff */
[C---:B------:R-:W-:Y:S01]  /*1130*/  VIADD R23, R8.reuse, 0x7 ;  /* 0x0000000708177836 */ /* 0x040fe20000000000 */
[C---:B------:R-:W-:Y:S01]  /*1140*/  IADD3 R17, PT, PT, R8.reuse, 0xc, RZ ;  /* 0x0000000c08117810 */ /* 0x040fe20007ffe0ff */
[C---:B------:R-:W-:Y:S02]  /*1150*/  VIADD R21, R8.reuse, 0x8 ;  /* 0x0000000808157836 */ /* 0x040fe40000000000 */
        /* <DEDUP_REMOVED lines=17> */
[----:B------:R-:W-:-:S05]  /*1270*/  VIADD R7, R7, 0x2 ;  /* 0x0000000207077836 */ /* 0x000fca0000000000 */
[----:B------:R-:W-:Y:S01]  /*1280*/  ISETP.GT.U32.AND P0, PT, R7, R6, PT ;  /* 0x000000060700720c */ /* 0x000fe20003f04070 */
[----:B------:R-:W-:-:S04]  /*1290*/  FMUL R12, R0, R0 ;  /* 0x00000000000c7220 */ /* 0x000fc80000400000 */
[C---:B--2---:R-:W-:Y:S01]  /*12a0*/  FFMA R13, R12.reuse, R22, R13 ;  /* 0x000000160c0d7223 */ /* 0x044fe2000000000d */
[C---:B---3--:R-:W-:Y:S01]  /*12b0*/  FFMA R24, R12.reuse, R21, R24 ;  /* 0x000000150c187223 */ /* 0x048fe20000000018 */
[----:B----4-:R-:W-:Y:S01]  /*12c0*/  FFMA R25, R12, R18, R25 ;  /* 0x000000120c197223 */ /* 0x010fe20000000019 */
[-C--:B-----5:R-:W-:Y:S01]  /*12d0*/  FFMA R26, R9, R0.reuse, R26 ;  /* 0x00000000091a7223 */ /* 0x0a0fe2000000001a */
[-C--:B------:R-:W-:Y:S01]  /*12e0*/  FFMA R27, R14, R0.reuse, R27 ;  /* 0x000000000e1b7223 */ /* 0x080fe2000000001b */
[-C--:B------:R-:W-:Y:S01]  /*12f0*/  FFMA R29, R16, R0.reuse, R29 ;  /* 0x00000000101d7223 */ /* 0x080fe2000000001d */
[----:B------:R-:W-:Y:S02]  /*1300*/  FFMA R28, R11, R0, R28 ;  /* 0x000000000b1c7223 */ /* 0x000fe4000000001c */
[----:B------:R-:W-:Y:S05]  /*1310*/  @!P0 BRA `(.L_x_16) ;  /* 0xfffffff400b08947 */ /* 0x000fea000383ffff */
.L_x_1:
[----:B------:R-:W-:Y:S05]  /*1320*/  BSYNC.RECONVERGENT B0 ;  /* 0x0000000000007941 */ /* 0x000fea0003800200 */
.L_x_0:
[----:B------:R-:W-:Y:S01]  /*1330*/  FADD R0, -R24, R13 ;  /* 0x0000000d18007221 */ /* 0x000fe20000000100 */
[----:B------:R-:W0:Y:S01]  /*1340*/  F2F.F64.F32 R6, R25 ;  /* 0x0000001900067310 */ /* 0x000e220000201800 */
[----:B------:R-:W-:Y:S01]  /*1350*/  IMAD.MOV.U32 R18, RZ, RZ, 0x0 ;  /* 0x00000000ff127424 */ /* 0x000fe200078e00ff */
[----:B------:R-:W-:Y:S01]  /*1360*/  BSSY.RECONVERGENT B0, `(.L_x_17) ;  /* 0x0000017000007945 */ /* 0x000fe20003800200 */
[----:B------:R-:W-:Y:S01]  /*1370*/  FMUL R0, R0, R0 ;  /* 0x0000000000007220 */ /* 0x000fe20000400000 */
[----:B------:R-:W-:-:S04]  /*1380*/  IMAD.MOV.U32 R19, RZ, RZ, 0x3fd80000 ;  /* 0x3fd80000ff137424 */ /* 0x000fc800078e00ff */
[----:B------:R1:W2:Y:S01]  /*1390*/  F2F.F64.F32 R10, R0 ;  /* 0x00000000000a7310 */ /* 0x0002a20000201800 */
[----:B0-----:R-:W-:Y:S01]  /*13a0*/  DMUL R4, R6, 4 ;  /* 0x4010000006047828 */ /* 0x001fe20000000000 */
[----:B-1----:R-:W-:-:S07]  /*13b0*/  FADD R0, R24, R13 ;  /* 0x0000000d18007221 */ /* 0x002fce0000000000 */
[----:B--2---:R-:W-:-:S06]  /*13c0*/  DFMA R10, R6, R4, R10 ;  /* 0x00000004060a722b */ /* 0x004fcc000000000a */
[----:B------:R-:W0:Y:S04]  /*13d0*/  MUFU.RSQ64H R15, R11 ;  /* 0x0000000b000f7308 */ /* 0x000e280000001c00 */
[----:B------:R-:W-:-:S04]  /*13e0*/  IADD3 R14, PT, PT, R11, -0x3500000, RZ ;  /* 0xfcb000000b0e7810 */ /* 0x000fc80007ffe0ff */
[----:B------:R-:W-:Y:S02]  /*13f0*/  ISETP.GE.U32.AND P0, PT, R14, 0x7ca00000, PT ;  /* 0x7ca000000e00780c */ /* 0x000fe40003f06070 */
[----:B0-----:R-:W-:-:S08]  /*1400*/  DMUL R4, R14, R14 ;  /* 0x0000000e0e047228 */ /* 0x001fd00000000000 */
[----:B------:R-:W-:-:S08]  /*1410*/  DFMA R4, R10, -R4, 1 ;  /* 0x3ff000000a04742b */ /* 0x000fd00000000804 */
[----:B------:R-:W-:Y:S02]  /*1420*/  DFMA R18, R4, R18, 0.5 ;  /* 0x3fe000000412742b */ /* 0x000fe40000000012 */
[----:B------:R-:W-:-:S08]  /*1430*/  DMUL R4, R14, R4 ;  /* 0x000000040e047228 */ /* 0x000fd00000000000 */
[----:B------:R-:W-:-:S08]  /*1440*/  DFMA R18, R18, R4, R14 ;  /* 0x000000041212722b */ /* 0x000fd0000000000e */
[----:B------:R-:W-:Y:S02]  /*1450*/  DMUL R8, R10, R18 ;  /* 0x000000120a087228 */ /* 0x000fe40000000000 */
[----:B------:R-:W-:Y:S01]  /*1460*/  IADD3 R17, PT, PT, R19, -0x100000, RZ ;  /* 0xfff0000013117810 */ /* 0x000fe20007ffe0ff */
[----:B------:R-:W-:-:S05]  /*1470*/  IMAD.MOV.U32 R16, RZ, RZ, R18 ;  /* 0x000000ffff107224 */ /* 0x000fca00078e0012 */
[----:B------:R-:W-:-:S08]  /*1480*/  DFMA R4, R8, -R8, R10 ;  /* 0x800000080804722b */ /* 0x000fd0000000000a */
[----:B------:R-:W-:Y:S01]  /*1490*/  DFMA R20, R4, R16, R8 ;  /* 0x000000100414722b */ /* 0x000fe20000000008 */
[----:B------:R-:W-:Y:S10]  /*14a0*/  @!P0 BRA `(.L_x_18) ;  /* 0x0000000000088947 */ /* 0x000ff40003800000 */
[----:B------:R-:W-:-:S07]  /*14b0*/  MOV R12, 0x14d0 ;  /* 0x000014d0000c7802 */ /* 0x000fce0000000f00 */
[----:B------:R-:W-:Y:S05]  /*14c0*/  CALL.REL.NOINC `($__internal_1_$__cuda_sm20_dsqrt_rn_f64_mediumpath_v1) ;  /* 0x0000000800707944 */ /* 0x000fea0003c00000 */
.L_x_18:
[----:B------:R-:W-:Y:S05]  /*14d0*/  BSYNC.RECONVERGENT B0 ;  /* 0x0000000000007941 */ /* 0x000fea0003800200 */
.L_x_17:
[----:B------:R-:W0:Y:S01]  /*14e0*/  F2F.F32.F64 R21, R20 ;  /* 0x0000001400157310 */ /* 0x000e220000301000 */
[----:B------:R-:W-:Y:S01]  /*14f0*/  BSSY.RECONVERGENT B0, `(.L_x_19) ;  /* 0x0000036000007945 */ /* 0x000fe20003800200 */
[----:B------:R-:W-:Y:S01]  /*1500*/  IMAD.MOV.U32 R8, RZ, RZ, 0x40000000 ;  /* 0x40000000ff087424 */ /* 0x000fe200078e00ff */
[----:B0-----:R-:W-:-:S13]  /*1510*/  FSETP.GT.AND P0, PT, R0, R21, PT ;  /* 0x000000150000720b */ /* 0x001fda0003f04000 */
[----:B------:R-:W-:Y:S05]  /*1520*/  @!P0 BRA `(.L_x_20) ;  /* 0x0000000000c88947 */ /* 0x000fea0003800000 */
[C-C-:B------:R-:W-:Y:S01]  /*1530*/  FADD R15, R0.reuse, -R21.reuse ;  /* 0x80000015000f7221 */ /* 0x140fe20000000000 */
[----:B------:R-:W-:Y:S01]  /*1540*/  FADD R0, R0, R21 ;  /* 0x0000001500007221 */ /* 0x000fe20000000000 */
[----:B------:R-:W-:Y:S02]  /*1550*/  BSSY.RECONVERGENT B1, `(.L_x_21) ;  /* 0x000000c000017945 */ /* 0x000fe40003800200 */
[----:B------:R-:W0:Y:S08]  /*1560*/  MUFU.RCP R4, R15 ;  /* 0x0000000f00047308 */ /* 0x000e300000001000 */
[----:B------:R-:W1:Y:S01]  /*1570*/  FCHK P0, R0, R15 ;  /* 0x0000000f00007302 */ /* 0x000e620000000000 */
[----:B0-----:R-:W-:-:S04]  /*1580*/  FFMA R5, -R15, R4, 1 ;  /* 0x3f8000000f057423 */ /* 0x001fc80000000104 */
[----:B------:R-:W-:-:S04]  /*1590*/  FFMA R5, R4, R5, R4 ;  /* 0x0000000504057223 */ /* 0x000fc80000000004 */
[----:B------:R-:W-:-:S04]  /*15a0*/  FFMA R4, R0, R5, RZ ;  /* 0x0000000500047223 */ /* 0x000fc800000000ff */
[----:B------:R-:W-:-:S04]  /*15b0*/  FFMA R9, -R15, R4, R0 ;  /* 0x000000040f097223 */ /* 0x000fc80000000100 */
[----:B------:R-:W-:Y:S01]  /*15c0*/  FFMA R4, R5, R9, R4 ;  /* 0x0000000905047223 */ /* 0x000fe20000000004 */
[----:B-1----:R-:W-:Y:S06]  /*15d0*/  @!P0 BRA `(.L_x_22) ;  /* 0x00000000000c8947 */ /* 0x002fec0003800000 */
[----:B------:R-:W-:-:S07]  /*15e0*/  MOV R4, 0x1600 ;  /* 0x0000160000047802 */ /* 0x000fce0000000f00 */
[----:B------:R-:W-:Y:S05]  /*15f0*/  CALL.REL.NOINC `($__internal_3_$__cuda_sm3x_div_rn_noftz_f32_slowpath) ;  /* 0x0000000c00a47944 */ /* 0x000fea0003c00000 */
[----:B------:R-:W-:-:S07]  /*1600*/  MOV R4, R0 ;  /* 0x0000000000047202 */ /* 0x000fce0000000f00 */
.L_x_22:
[----:B------:R-:W-:Y:S05]  /*1610*/  BSYNC.RECONVERGENT B1 ;  /* 0x0000000000017941 */ /* 0x000fea0003800200 */
.L_x_21:
[----:B------:R-:W-:-:S13]  /*1620*/  FSETP.GEU.AND P0, PT, R4, 10000, PT ;  /* 0x461c40000400780b */ /* 0x000fda0003f0e000 */
[----:B------:R-:W-:Y:S05]  /*1630*/  @P0 BRA `(.L_x_20) ;  /* 0x0000000000840947 */ /* 0x000fea0003800000 */
[----:B------:R-:W-:Y:S01]  /*1640*/  FMUL R25, R25, R25 ;  /* 0x0000001919197220 */ /* 0x000fe20000400000 */
[----:B------:R-:W-:Y:S03]  /*1650*/  BSSY.RECONVERGENT B1, `(.L_x_23) ;  /* 0x000000e000017945 */ /* 0x000fe60003800200 */
[----:B------:R-:W-:-:S04]  /*1660*/  FFMA R25, R24, R13, -R25 ;  /* 0x0000000d18197223 */ /* 0x000fc80000000819 */
[----:B------:R-:W-:-:S05]  /*1670*/  VIADD R0, R25, 0x1800000 ;  /* 0x0180000019007836 */ /* 0x000fca0000000000 */
[----:B------:R-:W-:-:S04]  /*1680*/  LOP3.LUT R0, R0, 0x7f800000, RZ, 0xc0, !PT ;  /* 0x7f80000000007812 */ /* 0x000fc800078ec0ff */
[----:B------:R-:W-:-:S13]  /*1690*/  ISETP.GT.U32.AND P0, PT, R0, 0x1ffffff, PT ;  /* 0x01ffffff0000780c */ /* 0x000fda0003f04070 */
[----:B------:R-:W-:Y:S05]  /*16a0*/  @P0 BRA `(.L_x_24) ;  /* 0x0000000000100947 */ /* 0x000fea0003800000 */
[----:B------:R-:W-:-:S07]  /*16b0*/  MOV R10, 0x16d0 ;  /* 0x000016d0000a7802 */ /* 0x000fce0000000f00 */
[----:B------:R-:W-:Y:S05]  /*16c0*/  CALL.REL.NOINC `($__internal_2_$__cuda_sm20_rcp_rn_f32_slowpath) ;  /* 0x00000008009c7944 */ /* 0x000fea0003c00000 */
[----:B------:R-:W-:Y:S01]  /*16d0*/  IMAD.MOV.U32 R0, RZ, RZ, R5 ;  /* 0x000000ffff007224 */ /* 0x000fe200078e0005 */
[----:B------:R-:W-:Y:S06]  /*16e0*/  BRA `(.L_x_25) ;  /* 0x0000000000107947 */ /* 0x000fec0003800000 */
.L_x_24:
[----:B------:R-:W0:Y:S02]  /*16f0*/  MUFU.RCP R0, R25 ;  /* 0x0000001900007308 */ /* 0x000e240000001000 */
[----:B0-----:R-:W-:-:S04]  /*1700*/  FFMA R4, R25, R0, -1 ;  /* 0xbf80000019047423 */ /* 0x001fc80000000000 */
[----:B------:R-:W-:-:S04]  /*1710*/  FADD.FTZ R5, -R4, -RZ ;  /* 0x800000ff04057221 */ /* 0x000fc80000010100 */
[----:B------:R-:W-:-:S07]  /*1720*/  FFMA R0, R0, R5, R0 ;  /* 0x0000000500007223 */ /* 0x000fce0000000000 */
.L_x_25:
[----:B------:R-:W-:Y:S05]  /*1730*/  BSYNC.RECONVERGENT B1 ;  /* 0x0000000000017941 */ /* 0x000fea0003800200 */
.L_x_23:
[----:B------:R-:W-:-:S13]  /*1740*/  FSETP.GT.AND P0, PT, R0, RZ, PT ;  /* 0x000000ff0000720b */ /* 0x000fda0003f04000 */
[----:B------:R-:W-:Y:S05]  /*1750*/  @!P0 BRA `(.L_x_20) ;  /* 0x00000000003c8947 */ /* 0x000fea0003800000 */
[C---:B------:R-:W-:Y:S01]  /*1760*/  FMUL R4, R28.reuse, R28 ;  /* 0x0000001c1c047220 */ /* 0x040fe20000400000 */
[-C--:B------:R-:W-:Y:S01]  /*1770*/  FMUL R5, R28, R27.reuse ;  /* 0x0000001b1c057220 */ /* 0x080fe20000400000 */
[----:B------:R-:W-:Y:S01]  /*1780*/  FMUL R27, R27, R27 ;  /* 0x0000001b1b1b7220 */ /* 0x000fe20000400000 */
[----:B------:R-:W-:Y:S01]  /*1790*/  DADD R6, R6, R6 ;  /* 0x0000000006067229 */ /* 0x000fe20000000006 */
[C---:B------:R-:W-:Y:S01]  /*17a0*/  FFMA R4, R29.reuse, R29, R4 ;  /* 0x0000001d1d047223 */ /* 0x040fe20000000004 */
[-C--:B------:R-:W-:Y:S01]  /*17b0*/  FFMA R10, R29, R26.reuse, R5 ;  /* 0x0000001a1d0a7223 */ /* 0x080fe20000000005 */
[----:B------:R-:W-:Y:S02]  /*17c0*/  FFMA R27, R26, R26, R27 ;  /* 0x0000001a1a1b7223 */ /* 0x000fe4000000001b */
[----:B------:R-:W-:-:S03]  /*17d0*/  FMUL R4, R4, R13 ;  /* 0x0000000d04047220 */ /* 0x000fc60000400000 */
[----:B------:R-:W-:Y:S01]  /*17e0*/  F2F.F64.F32 R10, R10 ;  /* 0x0000000a000a7310 */ /* 0x000fe20000201800 */
[----:B------:R-:W-:-:S07]  /*17f0*/  FFMA R9, R27, R24, R4 ;  /* 0x000000181b097223 */ /* 0x000fce0000000004 */
[----:B------:R-:W0:Y:S08]  /*1800*/  F2F.F64.F32 R8, R9 ;  /* 0x0000000900087310 */ /* 0x000e300000201800 */
[----:B------:R-:W1:Y:S01]  /*1810*/  F2F.F64.F32 R4, R0 ;  /* 0x0000000000047310 */ /* 0x000e620000201800 */
[----:B0-----:R-:W-:-:S08]  /*1820*/  DFMA R6, -R6, R10, R8 ;  /* 0x0000000a0606722b */ /* 0x001fd00000000108 */
[----:B-1----:R-:W-:-:S06]  /*1830*/  DMUL R4, R4, R6 ;  /* 0x0000000604047228 */ /* 0x002fcc0000000000 */
[----:B------:R0:W1:Y:S05]  /*1840*/  F2F.F32.F64 R8, R4 ;  /* 0x0000000400087310 */ /* 0x00006a0000301000 */
.L_x_20:
[----:B------:R-:W-:Y:S05]  /*1850*/  BSYNC.RECONVERGENT B0 ;  /* 0x0000000000007941 */ /* 0x000fea0003800200 */
.L_x_19:
[----:B0-----:R-:W0:Y:S01]  /*1860*/  LDC.64 R4, c[0x0][0x3b0] ;  /* 0x0000ec00ff047b82 */ /* 0x001e220000000a00 */
[----:B------:R-:W2:Y:S02]  /*1870*/  LDCU UR6, c[0x0][0x3a8] ;  /* 0x00007500ff0677ac */ /* 0x000ea40008000800 */
[----:B--2---:R-:W-:-:S04]  /*1880*/  IMAD R3, R3, UR6, R2 ;  /* 0x0000000603037c24 */ /* 0x004fc8000f8e0202 */
[----:B0-----:R-:W-:-:S05]  /*1890*/  IMAD.WIDE.U32 R2, R3, 0x4, R4 ;  /* 0x0000000403027825 */ /* 0x001fca00078e0004 */
[----:B-1----:R-:W-:Y:S01]  /*18a0*/  STG.E desc[UR4][R2.64], R8 ;  /* 0x0000000802007986 */ /* 0x002fe2000c101904 */
[----:B------:R-:W-:Y:S05]  /*18b0*/  EXIT ;  /* 0x000000000000794d */ /* 0x000fea0003800000 */
        .weak           $__internal_0_$__cuda_sm20_div_rn_f64_full
        .type           $__internal_0_$__cuda_sm20_div_rn_f64_full,@function
        .size           $__internal_0_$__cuda_sm20_div_rn_f64_full,($__internal_1_$__cuda_sm20_dsqrt_rn_f64_mediumpath_v1 - $__internal_0_$__cuda_sm20_div_rn_f64_full)
$__internal_0_$__cuda_sm20_div_rn_f64_full:
[C---:B------:R-:W-:Y:S01]  /*18c0*/  FSETP.GEU.AND P0, PT, |R17|.reuse, 1.469367938527859385e-39, PT ;  /* 0x001000001100780b */ /* 0x040fe20003f0e200 */
[----:B------:R-:W-:Y:S01]  /*18d0*/  IMAD.MOV.U32 R20, RZ, RZ, 0x1 ;  /* 0x00000001ff147424 */ /* 0x000fe200078e00ff */
[----:B------:R-:W-:Y:S01]  /*18e0*/  LOP3.LUT R14, R17, 0x800fffff, RZ, 0xc0, !PT ;  /* 0x800fffff110e7812 */ /* 0x000fe200078ec0ff */
[----:B------:R-:W-:Y:S01]  /*18f0*/  BSSY.RECONVERGENT B4, `(.L_x_26) ;  /* 0x0000054000047945 */ /* 0x000fe20003800200 */
[C---:B------:R-:W-:Y:S02]  /*1900*/  FSETP.GEU.AND P2, PT, |R19|.reuse, 1.469367938527859385e-39, PT ;  /* 0x001000001300780b */ /* 0x040fe40003f4e200 */
[----:B------:R-:W-:Y:S02]  /*1910*/  LOP3.LUT R15, R14, 0x3ff00000, RZ, 0xfc, !PT ;  /* 0x3ff000000e0f7812 */ /* 0x000fe400078efcff */
[----:B------:R-:W-:Y:S02]  /*1920*/  MOV R14, R16 ;  /* 0x00000010000e7202 */ /* 0x000fe40000000f00 */
[----:B------:R-:W-:-:S02]  /*1930*/  LOP3.LUT R9, R19, 0x7ff00000, RZ, 0xc0, !PT ;  /* 0x7ff0000013097812 */ /* 0x000fc400078ec0ff */
[----:B------:R-:W-:Y:S01]  /*1940*/  LOP3.LUT R12, R17, 0x7ff00000, RZ, 0xc0, !PT ;  /* 0x7ff00000110c7812 */ /* 0x000fe200078ec0ff */
[----:B------:R-:W-:-:S03]  /*1950*/  @!P0 DMUL R14, R16, 8.98846567431157953865e+307 ;  /* 0x7fe00000100e8828 */ /* 0x000fc60000000000 */
[----:B------:R-:W-:Y:S01]  /*1960*/  ISETP.GE.U32.AND P1, PT, R9, R12, PT ;  /* 0x0000000c0900720c */ /* 0x000fe20003f26070 */
[----:B------:R-:W-:Y:S01]  /*1970*/  @!P2 IMAD.MOV.U32 R34, RZ, RZ, RZ ;  /* 0x000000ffff22a224 */ /* 0x000fe200078e00ff */
[----:B------:R-:W-:Y:S01]  /*1980*/  @!P2 LOP3.LUT R10, R17, 0x7ff00000, RZ, 0xc0, !PT ;  /* 0x7ff00000110aa812 */ /* 0x000fe200078ec0ff */
[----:B------:R-:W0:Y:S03]  /*1990*/  MUFU.RCP64H R21, R15 ;  /* 0x0000000f00157308 */ /* 0x000e260000001800 */
[----:B------:R-:W-:Y:S01]  /*19a0*/  @!P2 ISETP.GE.U32.AND P3, PT, R9, R10, PT ;  /* 0x0000000a0900a20c */ /* 0x000fe20003f66070 */
[----:B------:R-:W-:Y:S01]  /*19b0*/  IMAD.MOV.U32 R10, RZ, RZ, 0x1ca00000 ;  /* 0x1ca00000ff0a7424 */ /* 0x000fe200078e00ff */
[----:B------:R-:W-:-:S04]  /*19c0*/  @!P0 LOP3.LUT R12, R15, 0x7ff00000, RZ, 0xc0, !PT ;  /* 0x7ff000000f0c8812 */ /* 0x000fc800078ec0ff */
[----:B------:R-:W-:-:S04]  /*19d0*/  @!P2 SEL R11, R10, 0x63400000, !P3 ;  /* 0x634000000a0ba807 */ /* 0x000fc80005800000 */
[----:B------:R-:W-:Y:S01]  /*19e0*/  @!P2 LOP3.LUT R11, R11, 0x80000000, R19, 0xf8, !PT ;  /* 0x800000000b0ba812 */ /* 0x000fe200078ef813 */
[----:B0-----:R-:W-:-:S03]  /*19f0*/  DFMA R22, R20, -R14, 1 ;  /* 0x3ff000001416742b */ /* 0x001fc6000000080e */
[----:B------:R-:W-:Y:S01]  /*1a00*/  @!P2 LOP3.LUT R35, R11, 0x100000, RZ, 0xfc, !PT ;  /* 0x001000000b23a812 */ /* 0x000fe200078efcff */
[----:B------:R-:W-:-:S04]  /*1a10*/  IMAD.MOV.U32 R11, RZ, RZ, R9 ;  /* 0x000000ffff0b7224 */ /* 0x000fc800078e0009 */
[----:B------:R-:W-:-:S08]  /*1a20*/  DFMA R22, R22, R22, R22 ;  /* 0x000000161616722b */ /* 0x000fd00000000016 */
[----:B------:R-:W-:Y:S01]  /*1a30*/  DFMA R22, R20, R22, R20 ;  /* 0x000000161416722b */ /* 0x000fe20000000014 */
[----:B------:R-:W-:Y:S02]  /*1a40*/  SEL R21, R10, 0x63400000, !P1 ;  /* 0x634000000a157807 */ /* 0x000fe40004800000 */
[----:B------:R-:W-:Y:S02]  /*1a50*/  MOV R20, R18 ;  /* 0x0000001200147202 */ /* 0x000fe40000000f00 */
[----:B------:R-:W-:-:S03]  /*1a60*/  LOP3.LUT R21, R21, 0x800fffff, R19, 0xf8, !PT ;  /* 0x800fffff15157812 */ /* 0x000fc600078ef813 */
[----:B------:R-:W-:-:S03]  /*1a70*/  DFMA R36, R22, -R14, 1 ;  /* 0x3ff000001624742b */ /* 0x000fc6000000080e */
[----:B------:R-:W-:-:S05]  /*1a80*/  @!P2 DFMA R20, R20, 2, -R34 ;  /* 0x400000001414a82b */ /* 0x000fca0000000822 */
[----:B------:R-:W-:-:S05]  /*1a90*/  DFMA R36, R22, R36, R22 ;  /* 0x000000241624722b */ /* 0x000fca0000000016 */
[----:B------:R-:W-:-:S03]  /*1aa0*/  @!P2 LOP3.LUT R11, R21, 0x7ff00000, RZ, 0xc0, !PT ;  /* 0x7ff00000150ba812 */ /* 0x000fc600078ec0ff */
[----:B------:R-:W-:Y:S01]  /*1ab0*/  DMUL R34, R36, R20 ;  /* 0x0000001424227228 */ /* 0x000fe20000000000 */
[----:B------:R-:W-:-:S04]  /*1ac0*/  IADD3 R30, PT, PT, R11, -0x1, RZ ;  /* 0xffffffff0b1e7810 */ /* 0x000fc80007ffe0ff */
[----:B------:R-:W-:Y:S01]  /*1ad0*/  ISETP.GT.U32.AND P0, PT, R30, 0x7feffffe, PT ;  /* 0x7feffffe1e00780c */ /* 0x000fe20003f04070 */
[----:B------:R-:W-:Y:S02]  /*1ae0*/  VIADD R30, R12, 0xffffffff ;  /* 0xffffffff0c1e7836 */ /* 0x000fe40000000000 */
[----:B------:R-:W-:-:S03]  /*1af0*/  DFMA R22, R34, -R14, R20 ;  /* 0x8000000e2216722b */ /* 0x000fc60000000014 */
[----:B------:R-:W-:-:S05]  /*1b00*/  ISETP.GT.U32.OR P0, PT, R30, 0x7feffffe, P0 ;  /* 0x7feffffe1e00780c */ /* 0x000fca0000704470 */
[----:B------:R-:W-:-:S08]  /*1b10*/  DFMA R22, R36, R22, R34 ;  /* 0x000000162416722b */ /* 0x000fd00000000022 */
[----:B------:R-:W-:Y:S05]  /*1b20*/  @P0 BRA `(.L_x_27) ;  /* 0x00000000006c0947 */ /* 0x000fea0003800000 */
[----:B------:R-:W-:-:S04]  /*1b30*/  LOP3.LUT R12, R17, 0x7ff00000, RZ, 0xc0, !PT ;  /* 0x7ff00000110c7812 */ /* 0x000fc800078ec0ff */
[CC--:B------:R-:W-:Y:S02]  /*1b40*/  VIADDMNMX R11, R9.reuse, -R12.reuse, 0xb9600000, !PT ;  /* 0xb9600000090b7446 */ /* 0x0c0fe4000780090c */
[----:B------:R-:W-:Y:S02]  /*1b50*/  ISETP.GE.U32.AND P0, PT, R9, R12, PT ;  /* 0x0000000c0900720c */ /* 0x000fe40003f06070 */
[----:B------:R-:W-:Y:S02]  /*1b60*/  VIMNMX R9, PT, PT, R11, 0x46a00000, PT ;  /* 0x46a000000b097848 */ /* 0x000fe40003fe0100 */
[----:B------:R-:W-:-:S05]  /*1b70*/  SEL R10, R10, 0x63400000, !P0 ;  /* 0x634000000a0a7807 */ /* 0x000fca0004000000 */
[----:B------:R-:W-:Y:S02]  /*1b80*/  IMAD.IADD R9, R9, 0x1, -R10 ;  /* 0x0000000109097824 */ /* 0x000fe400078e0a0a */
[----:B------:R-:W-:-:S03]  /*1b90*/  IMAD.MOV.U32 R10, RZ, RZ, RZ ;  /* 0x000000ffff0a7224 */ /* 0x000fc600078e00ff */
[----:B------:R-:W-:-:S06]  /*1ba0*/  IADD3 R11, PT, PT, R9, 0x7fe00000, RZ ;  /* 0x7fe00000090b7810 */ /* 0x000fcc0007ffe0ff */
[----:B------:R-:W-:-:S10]  /*1bb0*/  DMUL R34, R22, R10 ;  /* 0x0000000a16227228 */ /* 0x000fd40000000000 */
[----:B------:R-:W-:-:S13]  /*1bc0*/  FSETP.GTU.AND P0, PT, |R35|, 1.469367938527859385e-39, PT ;  /* 0x001000002300780b */ /* 0x000fda0003f0c200 */
[----:B------:R-:W-:Y:S05]  /*1bd0*/  @P0 BRA `(.L_x_28) ;  /* 0x0000000000940947 */ /* 0x000fea0003800000 */
[----:B------:R-:W-:-:S06]  /*1be0*/  DFMA R14, R22, -R14, R20 ;  /* 0x8000000e160e722b */ /* 0x000fcc0000000014 */
[----:B------:R-:W-:-:S04]  /*1bf0*/  IMAD.MOV.U32 R14, RZ, RZ, RZ ;  /* 0x000000ffff0e7224 */ /* 0x000fc800078e00ff */
[C---:B------:R-:W-:Y:S02]  /*1c00*/  FSETP.NEU.AND P0, PT, R15.reuse, RZ, PT ;  /* 0x000000ff0f00720b */ /* 0x040fe40003f0d000 */
[----:B------:R-:W-:-:S04]  /*1c10*/  LOP3.LUT R17, R15, 0x80000000, R17, 0x48, !PT ;  /* 0x800000000f117812 */ /* 0x000fc800078e4811 */
[----:B------:R-:W-:-:S07]  /*1c20*/  LOP3.LUT R15, R17, R11, RZ, 0xfc, !PT ;  /* 0x0000000b110f7212 */ /* 0x000fce00078efcff */
[----:B------:R-:W-:Y:S05]  /*1c30*/  @!P0 BRA `(.L_x_28) ;  /* 0x00000000007c8947 */ /* 0x000fea0003800000 */
[C---:B------:R-:W-:Y:S01]  /*1c40*/  IADD3 R11, PT, PT, -R9.reuse, RZ, RZ ;  /* 0x000000ff090b7210 */ /* 0x040fe20007ffe1ff */
[----:B------:R-:W-:Y:S01]  /*1c50*/  IMAD.MOV.U32 R10, RZ, RZ, RZ ;  /* 0x000000ffff0a7224 */ /* 0x000fe200078e00ff */
[----:B------:R-:W-:Y:S01]  /*1c60*/  DMUL.RP R14, R22, R14 ;  /* 0x0000000e160e7228 */ /* 0x000fe20000008000 */
[----:B------:R-:W-:-:S04]  /*1c70*/  IADD3 R9, PT, PT, -R9, -0x43300000, RZ ;  /* 0xbcd0000009097810 */ /* 0x000fc80007ffe1ff */
[----:B------:R-:W-:-:S05]  /*1c80*/  DFMA R10, R34, -R10, R22 ;  /* 0x8000000a220a722b */ /* 0x000fca0000000016 */
[----:B------:R-:W-:-:S05]  /*1c90*/  LOP3.LUT R17, R15, R17, RZ, 0x3c, !PT ;  /* 0x000000110f117212 */ /* 0x000fca00078e3cff */
[----:B------:R-:W-:-:S04]  /*1ca0*/  FSETP.NEU.AND P0, PT, |R11|, R9, PT ;  /* 0x000000090b00720b */ /* 0x000fc80003f0d200 */
[----:B------:R-:W-:Y:S02]  /*1cb0*/  FSEL R34, R14, R34, !P0 ;  /* 0x000000220e227208 */ /* 0x000fe40004000000 */
[----:B------:R-:W-:Y:S01]  /*1cc0*/  FSEL R35, R17, R35, !P0 ;  /* 0x0000002311237208 */ /* 0x000fe20004000000 */
[----:B------:R-:W-:Y:S06]  /*1cd0*/  BRA `(.L_x_28) ;  /* 0x0000000000547947 */ /* 0x000fec0003800000 */
.L_x_27:
[----:B------:R-:W-:-:S14]  /*1ce0*/  DSETP.NAN.AND P0, PT, R18, R18, PT ;  /* 0x000000121200722a */ /* 0x000fdc0003f08000 */
[----:B------:R-:W-:Y:S05]  /*1cf0*/  @P0 BRA `(.L_x_29) ;  /* 0x0000000000440947 */ /* 0x000fea0003800000 */
[----:B------:R-:W-:-:S14]  /*1d00*/  DSETP.NAN.AND P0, PT, R16, R16, PT ;  /* 0x000000101000722a */ /* 0x000fdc0003f08000 */
[----:B------:R-:W-:Y:S05]  /*1d10*/  @P0 BRA `(.L_x_30) ;  /* 0x0000000000300947 */ /* 0x000fea0003800000 */
[----:B------:R-:W-:Y:S01]  /*1d20*/  ISETP.NE.AND P0, PT, R11, R12, PT ;  /* 0x0000000c0b00720c */ /* 0x000fe20003f05270 */
[----:B------:R-:W-:Y:S01]  /*1d30*/  IMAD.MOV.U32 R34, RZ, RZ, 0x0 ;  /* 0x00000000ff227424 */ /* 0x000fe200078e00ff */
[----:B------:R-:W-:-:S11]  /*1d40*/  MOV R35, 0xfff80000 ;  /* 0xfff8000000237802 */ /* 0x000fd60000000f00 */
[----:B------:R-:W-:Y:S05]  /*1d50*/  @!P0 BRA `(.L_x_28) ;  /* 0x0000000000348947 */ /* 0x000fea0003800000 */
[----:B------:R-:W-:Y:S02]  /*1d60*/  ISETP.NE.AND P0, PT, R11, 0x7ff00000, PT ;  /* 0x7ff000000b00780c */ /* 0x000fe40003f05270 */
[----:B------:R-:W-:Y:S02]  /*1d70*/  LOP3.LUT R35, R19, 0x80000000, R17, 0x48, !PT ;  /* 0x8000000013237812 */ /* 0x000fe400078e4811 */
[----:B------:R-:W-:-:S13]  /*1d80*/  ISETP.EQ.OR P0, PT, R12, RZ, !P0 ;  /* 0x000000ff0c00720c */ /* 0x000fda0004702670 */
[----:B------:R-:W-:Y:S01]  /*1d90*/  @P0 LOP3.LUT R9, R35, 0x7ff00000, RZ, 0xfc, !PT ;  /* 0x7ff0000023090812 */ /* 0x000fe200078efcff */
[----:B------:R-:W-:Y:S02]  /*1da0*/  @!P0 IMAD.MOV.U32 R34, RZ, RZ, RZ ;  /* 0x000000ffff228224 */ /* 0x000fe400078e00ff */
[----:B------:R-:W-:Y:S01]  /*1db0*/  @P0 IMAD.MOV.U32 R34, RZ, RZ, RZ ;  /* 0x000000ffff220224 */ /* 0x000fe200078e00ff */
[----:B------:R-:W-:Y:S01]  /*1dc0*/  @P0 MOV R35, R9 ;  /* 0x0000000900230202 */ /* 0x000fe20000000f00 */
[----:B------:R-:W-:Y:S06]  /*1dd0*/  BRA `(.L_x_28) ;  /* 0x0000000000147947 */ /* 0x000fec0003800000 */
.L_x_30:
[----:B------:R-:W-:Y:S01]  /*1de0*/  LOP3.LUT R35, R17, 0x80000, RZ, 0xfc, !PT ;  /* 0x0008000011237812 */ /* 0x000fe200078efcff */
[----:B------:R-:W-:Y:S01]  /*1df0*/  IMAD.MOV.U32 R34, RZ, RZ, R16 ;  /* 0x000000ffff227224 */ /* 0x000fe200078e0010 */
[----:B------:R-:W-:Y:S06]  /*1e00*/  BRA `(.L_x_28) ;  /* 0x0000000000087947 */ /* 0x000fec0003800000 */
.L_x_29:
[----:B------:R-:W-:Y:S01]  /*1e10*/  LOP3.LUT R35, R19, 0x80000, RZ, 0xfc, !PT ;  /* 0x0008000013237812 */ /* 0x000fe200078efcff */
[----:B------:R-:W-:-:S07]  /*1e20*/  IMAD.MOV.U32 R34, RZ, RZ, R18 ;  /* 0x000000ffff227224 */ /* 0x000fce00078e0012 */
.L_x_28:
[----:B------:R-:W-:Y:S05]  /*1e30*/  BSYNC.RECONVERGENT B4 ;  /* 0x0000000000047941 */ /* 0x000fea0003800200 */
.L_x_26:
[----:B------:R-:W-:Y:S01]  /*1e40*/  MOV R10, R0 ;  /* 0x00000000000a7202 */ /* 0x000fe20000000f00 */
[----:B------:R-:W-:Y:S01]  /*1e50*/  IMAD.MOV.U32 R11, RZ, RZ, 0x0 ;  /* 0x00000000ff0b7424 */ /* 0x000fe200078e00ff */
[----:B------:R-:W-:Y:S01]  /*1e60*/  MOV R14, R34 ;  /* 0x00000022000e7202 */ /* 0x000fe20000000f00 */
[----:B------:R-:W-:Y:S02]  /*1e70*/  IMAD.MOV.U32 R15, RZ, RZ, R35 ;  /* 0x000000ffff0f7224 */ /* 0x000fe400078e0023 */
[----:B------:R-:W-:Y:S05]  /*1e80*/  RET.REL.NODEC R10 `(_Z27cudaTransientFstatExpWindowPfjjjjjjjjjS_) ;  /* 0xffffffe00a5c7950 */ /* 0x000fea0003c3ffff */
        .weak           $__internal_1_$__cuda_sm20_dsqrt_rn_f64_mediumpath_v1
        .type           $__internal_1_$__cuda_sm20_dsqrt_rn_f64_mediumpath_v1,@function
        .size           $__internal_1_$__cuda_sm20_dsqrt_rn_f64_mediumpath_v1,($__internal_2_$__cuda_sm20_rcp_rn_f32_slowpath - $__internal_1_$__cuda_sm20_dsqrt_rn_f64_mediumpath_v1)
$__internal_1_$__cuda_sm20_dsqrt_rn_f64_mediumpath_v1:
[----:B------:R-:W-:Y:S01]  /*1e90*/  ISETP.GE.U32.AND P0, PT, R14, -0x3400000, PT ;  /* 0xfcc000000e00780c */ /* 0x000fe20003f06070 */
[----:B------:R-:W-:Y:S01]  /*1ea0*/  BSSY.RECONVERGENT B1, `(.L_x_31) ;  /* 0x0000024000017945 */ /* 0x000fe20003800200 */
[----:B------:R-:W-:-:S11]  /*1eb0*/  MOV R16, R18 ;  /* 0x0000001200107202 */ /* 0x000fd60000000f00 */
[----:B------:R-:W-:Y:S05]  /*1ec0*/  @!P0 BRA `(.L_x_32) ;  /* 0x0000000000208947 */ /* 0x000fea0003800000 */
[----:B------:R-:W-:-:S10]  /*1ed0*/  DFMA.RM R16, R4, R16, R8 ;  /* 0x000000100410722b */ /* 0x000fd40000004008 */
[----:B------:R-:W-:-:S05]  /*1ee0*/  IADD3 R4, P0, PT, R16, 0x1, RZ ;  /* 0x0000000110047810 */ /* 0x000fca0007f1e0ff */
[----:B------:R-:W-:-:S06]  /*1ef0*/  IMAD.X R5, RZ, RZ, R17, P0 ;  /* 0x000000ffff057224 */ /* 0x000fcc00000e0611 */
[----:B------:R-:W-:-:S08]  /*1f00*/  DFMA.RP R10, -R16, R4, R10 ;  /* 0x00000004100a722b */ /* 0x000fd0000000810a */
[----:B------:R-:W-:-:S06]  /*1f10*/  DSETP.GT.AND P0, PT, R10, RZ, PT ;  /* 0x000000ff0a00722a */ /* 0x000fcc0003f04000 */
[----:B------:R-:W-:Y:S02]  /*1f20*/  FSEL R4, R4, R16, P0 ;  /* 0x0000001004047208 */ /* 0x000fe40000000000 */
[----:B------:R-:W-:Y:S01]  /*1f30*/  FSEL R5, R5, R17, P0 ;  /* 0x0000001105057208 */ /* 0x000fe20000000000 */
[----:B------:R-:W-:Y:S06]  /*1f40*/  BRA `(.L_x_33) ;  /* 0x0000000000647947 */ /* 0x000fec0003800000 */
.L_x_32:
[----:B------:R-:W-:-:S14]  /*1f50*/  DSETP.NE.AND P0, PT, R10, RZ, PT ;  /* 0x000000ff0a00722a */ /* 0x000fdc0003f05000 */
[----:B------:R-:W-:Y:S05]  /*1f60*/  @!P0 BRA `(.L_x_34) ;  /* 0x0000000000588947 */ /* 0x000fea0003800000 */
[----:B------:R-:W-:-:S13]  /*1f70*/  ISETP.GE.AND P0, PT, R11, RZ, PT ;  /* 0x000000ff0b00720c */ /* 0x000fda0003f06270 */
[----:B------:R-:W-:Y:S01]  /*1f80*/  @!P0 MOV R4, 0x0 ;  /* 0x0000000000048802 */ /* 0x000fe20000000f00 */
[----:B------:R-:W-:Y:S01]  /*1f90*/  @!P0 IMAD.MOV.U32 R5, RZ, RZ, -0x80000 ;  /* 0xfff80000ff058424 */ /* 0x000fe200078e00ff */
[----:B------:R-:W-:Y:S06]  /*1fa0*/  @!P0 BRA `(.L_x_33) ;  /* 0x00000000004c8947 */ /* 0x000fec0003800000 */
[----:B------:R-:W-:-:S13]  /*1fb0*/  ISETP.GT.AND P0, PT, R11, 0x7fefffff, PT ;  /* 0x7fefffff0b00780c */ /* 0x000fda0003f04270 */
[----:B------:R-:W-:Y:S05]  /*1fc0*/  @P0 BRA `(.L_x_34) ;  /* 0x0000000000400947 */ /* 0x000fea0003800000 */
[----:B------:R-:W-:Y:S01]  /*1fd0*/  DMUL R4, R10, 8.11296384146066816958e+31 ;  /* 0x469000000a047828 */ /* 0x000fe20000000000 */
[----:B------:R-:W-:Y:S01]  /*1fe0*/  MOV R8, RZ ;  /* 0x000000ff00087202 */ /* 0x000fe20000000f00 */
[----:B------:R-:W-:Y:S01]  /*1ff0*/  IMAD.MOV.U32 R14, RZ, RZ, 0x0 ;  /* 0x00000000ff0e7424 */ /* 0x000fe200078e00ff */
[----:B------:R-:W-:-:S03]  /*2000*/  MOV R15, 0x3fd80000 ;  /* 0x3fd80000000f7802 */ /* 0x000fc60000000f00 */
[----:B------:R-:W0:Y:S02]  /*2010*/  MUFU.RSQ64H R9, R5 ;  /* 0x0000000500097308 */ /* 0x000e240000001c00 */
[----:B0-----:R-:W-:-:S08]  /*2020*/  DMUL R10, R8, R8 ;  /* 0x00000008080a7228 */ /* 0x001fd00000000000 */
[----:B------:R-:W-:-:S08]  /*2030*/  DFMA R10, R4, -R10, 1 ;  /* 0x3ff00000040a742b */ /* 0x000fd0000000080a */
[----:B------:R-:W-:Y:S02]  /*2040*/  DFMA R14, R10, R14, 0.5 ;  /* 0x3fe000000a0e742b */ /* 0x000fe4000000000e */
[----:B------:R-:W-:-:S08]  /*2050*/  DMUL R10, R8, R10 ;  /* 0x0000000a080a7228 */ /* 0x000fd00000000000 */
[----:B------:R-:W-:-:S08]  /*2060*/  DFMA R10, R14, R10, R8 ;  /* 0x0000000a0e0a722b */ /* 0x000fd00000000008 */
[----:B------:R-:W-:Y:S02]  /*2070*/  DMUL R8, R4, R10 ;  /* 0x0000000a04087228 */ /* 0x000fe40000000000 */
[----:B------:R-:W-:-:S06]  /*2080*/  VIADD R11, R11, 0xfff00000 ;  /* 0xfff000000b0b7836 */ /* 0x000fcc0000000000 */
[----:B------:R-:W-:-:S08]  /*2090*/  DFMA R14, R8, -R8, R4 ;  /* 0x80000008080e722b */ /* 0x000fd00000000004 */
[----:B------:R-:W-:-:S10]  /*20a0*/  DFMA R4, R10, R14, R8 ;  /* 0x0000000e0a04722b */ /* 0x000fd40000000008 */
[----:B------:R-:W-:Y:S01]  /*20b0*/  IADD3 R5, PT, PT, R5, -0x3500000, RZ ;  /* 0xfcb0000005057810 */ /* 0x000fe20007ffe0ff */
[----:B------:R-:W-:Y:S06]  /*20c0*/  BRA `(.L_x_33) ;  /* 0x0000000000047947 */ /* 0x000fec0003800000 */
.L_x_34:
[----:B------:R-:W-:-:S11]  /*20d0*/  DADD R4, R10, R10 ;  /* 0x000000000a047229 */ /* 0x000fd6000000000a */
.L_x_33:
[----:B------:R-:W-:Y:S05]  /*20e0*/  BSYNC.RECONVERGENT B1 ;  /* 0x0000000000017941 */ /* 0x000fea0003800200 */
.L_x_31:
[----:B------:R-:W-:Y:S01]  /*20f0*/  MOV R21, R5 ;  /* 0x0000000500157202 */ /* 0x000fe20000000f00 */
[----:B------:R-:W-:Y:S02]  /*2100*/  HFMA2 R5, -RZ, RZ, 0, 0 ;  /* 0x00000000ff057431 */ /* 0x000fe400000001ff */
[----:B------:R-:W-:Y:S02]  /*2110*/  IMAD.MOV.U32 R20, RZ, RZ, R4 ;  /* 0x000000ffff147224 */ /* 0x000fe400078e0004 */
[----:B------:R-:W-:-:S04]  /*2120*/  IMAD.MOV.U32 R4, RZ, RZ, R12 ;  /* 0x000000ffff047224 */ /* 0x000fc800078e000c */
[----:B------:R-:W-:Y:S05]  /*2130*/  RET.REL.NODEC R4 `(_Z27cudaTransientFstatExpWindowPfjjjjjjjjjS_) ;  /* 0xffffffdc04b07950 */ /* 0x000fea0003c3ffff */
        .weak           $__internal_2_$__cuda_sm20_rcp_rn_f32_slowpath
        .type           $__internal_2_$__cuda_sm20_rcp_rn_f32_slowpath,@function
        .size           $__internal_2_$__cuda_sm20_rcp_rn_f32_slowpath,($__internal_3_$__cuda_sm3x_div_rn_noftz_f32_slowpath - $__internal_2_$__cuda_sm20_rcp_rn_f32_slowpath)
$__internal_2_$__cuda_sm20_rcp_rn_f32_slowpath:
[----:B------:R-:W-:Y:S01]  /*2140*/  IMAD.SHL.U32 R0, R25, 0x2, RZ ;  /* 0x0000000219007824 */ /* 0x000fe200078e00ff */
[----:B------:R-:W-:Y:S04]  /*2150*/  BSSY.RECONVERGENT B2, `(.L_x_35) ;  /* 0x0000031000027945 */ /* 0x000fe80003800200 */
[----:B------:R-:W-:Y:S02]  /*2160*/  SHF.R.U32.HI R11, RZ, 0x18, R0 ;  /* 0x00000018ff0b7819 */ /* 0x000fe40000011600 */
[----:B------:R-:W-:Y:S02]  /*2170*/  MOV R0, R25 ;  /* 0x0000001900007202 */ /* 0x000fe40000000f00 */
[----:B------:R-:W-:-:S13]  /*2180*/  ISETP.NE.U32.AND P0, PT, R11, RZ, PT ;  /* 0x000000ff0b00720c */ /* 0x000fda0003f05070 */
[----:B------:R-:W-:Y:S05]  /*2190*/  @P0 BRA `(.L_x_36) ;  /* 0x0000000000280947 */ /* 0x000fea0003800000 */
[----:B------:R-:W-:-:S05]  /*21a0*/  IMAD.SHL.U32 R4, R0, 0x2, RZ ;  /* 0x0000000200047824 */ /* 0x000fca00078e00ff */
[----:B------:R-:W-:-:S13]  /*21b0*/  ISETP.NE.AND P0, PT, R4, RZ, PT ;  /* 0x000000ff0400720c */ /* 0x000fda0003f05270 */
[----:B------:R-:W-:Y:S01]  /*21c0*/  @P0 FFMA R9, R0, 1.84467440737095516160e+19, RZ ;  /* 0x5f80000000090823 */ /* 0x000fe200000000ff */
[----:B------:R-:W-:Y:S08]  /*21d0*/  @!P0 MUFU.RCP R5, R0 ;  /* 0x0000000000058308 */ /* 0x000ff00000001000 */
[----:B------:R-:W0:Y:S02]  /*21e0*/  @P0 MUFU.RCP R4, R9 ;  /* 0x0000000900040308 */ /* 0x000e240000001000 */
[----:B0-----:R-:W-:-:S04]  /*21f0*/  @P0 FFMA R11, R9, R4, -1 ;  /* 0xbf800000090b0423 */ /* 0x001fc80000000004 */
[----:B------:R-:W-:-:S04]  /*2200*/  @P0 FADD.FTZ R11, -R11, -RZ ;  /* 0x800000ff0b0b0221 */ /* 0x000fc80000010100 */
[----:B------:R-:W-:-:S04]  /*2210*/  @P0 FFMA R4, R4, R11, R4 ;  /* 0x0000000b04040223 */ /* 0x000fc80000000004 */
[----:B------:R-:W-:Y:S01]  /*2220*/  @P0 FFMA R5, R4, 1.84467440737095516160e+19, RZ ;  /* 0x5f80000004050823 */ /* 0x000fe200000000ff */
[----:B------:R-:W-:Y:S06]  /*2230*/  BRA `(.L_x_37) ;  /* 0x0000000000887947 */ /* 0x000fec0003800000 */
.L_x_36:
[----:B------:R-:W-:-:S04]  /*2240*/  IADD3 R15, PT, PT, R11, -0xfd, RZ ;  /* 0xffffff030b0f7810 */ /* 0x000fc80007ffe0ff */
[----:B------:R-:W-:-:S13]  /*2250*/  ISETP.GT.U32.AND P0, PT, R15, 0x1, PT ;  /* 0x000000010f00780c */ /* 0x000fda0003f04070 */
[----:B------:R-:W-:Y:S05]  /*2260*/  @P0 BRA `(.L_x_38) ;  /* 0x0000000000780947 */ /* 0x000fea0003800000 */
[----:B------:R-:W-:Y:S01]  /*2270*/  LOP3.LUT R4, R0, 0x7fffff, RZ, 0xc0, !PT ;  /* 0x007fffff00047812 */ /* 0x000fe200078ec0ff */
[----:B------:R-:W-:-:S03]  /*2280*/  IMAD.MOV.U32 R14, RZ, RZ, 0x3 ;  /* 0x00000003ff0e7424 */ /* 0x000fc600078e00ff */
[----:B------:R-:W-:Y:S02]  /*2290*/  LOP3.LUT R4, R4, 0x3f800000, RZ, 0xfc, !PT ;  /* 0x3f80000004047812 */ /* 0x000fe400078efcff */
[----:B------:R-:W-:Y:S02]  /*22a0*/  SHF.L.U32 R14, R14, R15, RZ ;  /* 0x0000000f0e0e7219 */ /* 0x000fe400000006ff */
[----:B------:R-:W0:Y:S02]  /*22b0*/  MUFU.RCP R5, R4 ;  /* 0x0000000400057308 */ /* 0x000e240000001000 */
[----:B0-----:R-:W-:-:S04]  /*22c0*/  FFMA R9, R4, R5, -1 ;  /* 0xbf80000004097423 */ /* 0x001fc80000000005 */
[----:B------:R-:W-:-:S04]  /*22d0*/  FADD.FTZ R12, -R9, -RZ ;  /* 0x800000ff090c7221 */ /* 0x000fc80000010100 */
[CCC-:B------:R-:W-:Y:S01]  /*22e0*/  FFMA.RM R9, R5.reuse, R12.reuse, R5.reuse ;  /* 0x0000000c05097223 */ /* 0x1c0fe20000004005 */
[----:B------:R-:W-:-:S04]  /*22f0*/  FFMA.RP R12, R5, R12, R5 ;  /* 0x0000000c050c7223 */ /* 0x000fc80000008005 */
[C---:B------:R-:W-:Y:S02]  /*2300*/  LOP3.LUT R5, R9.reuse, 0x7fffff, RZ, 0xc0, !PT ;  /* 0x007fffff09057812 */ /* 0x040fe400078ec0ff */
[----:B------:R-:W-:Y:S02]  /*2310*/  FSETP.NEU.FTZ.AND P0, PT, R9, R12, PT ;  /* 0x0000000c0900720b */ /* 0x000fe40003f1d000 */
[----:B------:R-:W-:Y:S02]  /*2320*/  LOP3.LUT R5, R5, 0x800000, RZ, 0xfc, !PT ;  /* 0x0080000005057812 */ /* 0x000fe400078efcff */
[----:B------:R-:W-:Y:S02]  /*2330*/  SEL R9, RZ, 0xffffffff, !P0 ;  /* 0xffffffffff097807 */ /* 0x000fe40004000000 */
[----:B------:R-:W-:Y:S02]  /*2340*/  LOP3.LUT R14, R14, R5, RZ, 0xc0, !PT ;  /* 0x000000050e0e7212 */ /* 0x000fe400078ec0ff */
[----:B------:R-:W-:-:S02]  /*2350*/  IADD3 R4, PT, PT, -R9, RZ, RZ ;  /* 0x000000ff09047210 */ /* 0x000fc40007ffe1ff */
[-C--:B------:R-:W-:Y:S02]  /*2360*/  SHF.R.U32.HI R14, RZ, R15.reuse, R14 ;  /* 0x0000000fff0e7219 */ /* 0x080fe4000001160e */
[----:B------:R-:W-:Y:S02]  /*2370*/  LOP3.LUT P1, RZ, R4, R15, R5, 0xf8, !PT ;  /* 0x0000000f04ff7212 */ /* 0x000fe4000782f805 */
[C---:B------:R-:W-:Y:S02]  /*2380*/  LOP3.LUT P0, RZ, R14.reuse, 0x1, RZ, 0xc0, !PT ;  /* 0x000000010eff7812 */ /* 0x040fe4000780c0ff */
[----:B------:R-:W-:-:S04]  /*2390*/  LOP3.LUT P2, RZ, R14, 0x2, RZ, 0xc0, !PT ;  /* 0x000000020eff7812 */ /* 0x000fc8000784c0ff */
[----:B------:R-:W-:Y:S02]  /*23a0*/  PLOP3.LUT P0, PT, P0, P1, P2, 0xe0, 0x0 ;  /* 0x000000000000781c */ /* 0x000fe40000703c20 */
[----:B------:R-:W-:Y:S02]  /*23b0*/  LOP3.LUT P1, RZ, R0, 0x7fffff, RZ, 0xc0, !PT ;  /* 0x007fffff00ff7812 */ /* 0x000fe4000782c0ff */
[----:B------:R-:W-:-:S05]  /*23c0*/  SEL R4, RZ, 0x1, !P0 ;  /* 0x00000001ff047807 */ /* 0x000fca0004000000 */
[----:B------:R-:W-:-:S05]  /*23d0*/  IMAD.MOV R4, RZ, RZ, -R4 ;  /* 0x000000ffff047224 */ /* 0x000fca00078e0a04 */
[----:B------:R-:W-:Y:S02]  /*23e0*/  ISETP.GE.AND P0, PT, R4, RZ, PT ;  /* 0x000000ff0400720c */ /* 0x000fe40003f06270 */
[----:B------:R-:W-:-:S04]  /*23f0*/  IADD3 R4, PT, PT, R11, -0xfc, RZ ;  /* 0xffffff040b047810 */ /* 0x000fc80007ffe0ff */
[----:B------:R-:W-:-:S07]  /*2400*/  SHF.R.U32.HI R5, RZ, R4, R5 ;  /* 0x00000004ff057219 */ /* 0x000fce0000011605 */
[----:B------:R-:W-:-:S05]  /*2410*/  @!P0 VIADD R5, R5, 0x1 ;  /* 0x0000000105058836 */ /* 0x000fca0000000000 */
[----:B------:R-:W-:-:S04]  /*2420*/  @!P1 SHF.L.U32 R5, R5, 0x1, RZ ;  /* 0x0000000105059819 */ /* 0x000fc800000006ff */
[----:B------:R-:W-:Y:S01]  /*2430*/  LOP3.LUT R5, R5, 0x80000000, R0, 0xf8, !PT ;  /* 0x8000000005057812 */ /* 0x000fe200078ef800 */
[----:B------:R-:W-:Y:S06]  /*2440*/  BRA `(.L_x_37) ;  /* 0x0000000000047947 */ /* 0x000fec0003800000 */
.L_x_38:
[----:B------:R0:W1:Y:S02]  /*2450*/  MUFU.RCP R5, R0 ;  /* 0x0000000000057308 */ /* 0x0000640000001000 */
.L_x_37:
[----:B------:R-:W-:Y:S05]  /*2460*/  BSYNC.RECONVERGENT B2 ;  /* 0x0000000000027941 */ /* 0x000fea0003800200 */
.L_x_35:
[----:B------:R-:W-:-:S04]  /*2470*/  IMAD.MOV.U32 R11, RZ, RZ, 0x0 ;  /* 0x00000000ff0b7424 */ /* 0x000fc800078e00ff */
[----:B01----:R-:W-:Y:S05]  /*2480*/  RET.REL.NODEC R10 `(_Z27cudaTransientFstatExpWindowPfjjjjjjjjjS_) ;  /* 0xffffffd80adc7950 */ /* 0x003fea0003c3ffff */
        .weak           $__internal_3_$__cuda_sm3x_div_rn_noftz_f32_slowpath
        .type           $__internal_3_$__cuda_sm3x_div_rn_noftz_f32_slowpath,@function
        .size           $__internal_3_$__cuda_sm3x_div_rn_noftz_f32_slowpath,(.L_x_54 - $__internal_3_$__cuda_sm3x_div_rn_noftz_f32_slowpath)
$__internal_3_$__cuda_sm3x_div_rn_noftz_f32_slowpath:
[--C-:B------:R-:W-:Y:S01]  /*2490*/  SHF.R.U32.HI R10, RZ, 0x17, R15.reuse ;  /* 0x00000017ff0a7819 */ /* 0x100fe2000001160f */
[----:B------:R-:W-:Y:S01]  /*24a0*/  BSSY.RECONVERGENT B2, `(.L_x_39) ;  /* 0x0000065000027945 */ /* 0x000fe20003800200 */
[----:B------:R-:W-:Y:S01]  /*24b0*/  SHF.R.U32.HI R5, RZ, 0x17, R0 ;  /* 0x00000017ff057819 */ /* 0x000fe20000011600 */
[----:B------:R-:W-:Y:S01]  /*24c0*/  IMAD.MOV.U32 R12, RZ, RZ, R15 ;  /* 0x000000ffff0c7224 */ /* 0x000fe200078e000f */
[----:B------:R-:W-:Y:S02]  /*24d0*/  LOP3.LUT R10, R10, 0xff, RZ, 0xc0, !PT ;  /* 0x000000ff0a0a7812 */ /* 0x000fe400078ec0ff */
[----:B------:R-:W-:Y:S02]  /*24e0*/  LOP3.LUT R16, R5, 0xff, RZ, 0xc0, !PT ;  /* 0x000000ff05107812 */ /* 0x000fe400078ec0ff */
[----:B------:R-:W-:Y:S02]  /*24f0*/  IADD3 R17, PT, PT, R10, -0x1, RZ ;  /* 0xffffffff0a117810 */ /* 0x000fe40007ffe0ff */
[----:B------:R-:W-:Y:S01]  /*2500*/  MOV R11, R0 ;  /* 0x00000000000b7202 */ /* 0x000fe20000000f00 */
[----:B------:R-:W-:Y:S01]  /*2510*/  VIADD R14, R16, 0xffffffff ;  /* 0xffffffff100e7836 */ /* 0x000fe20000000000 */
[----:B------:R-:W-:-:S04]  /*2520*/  ISETP.GT.U32.AND P0, PT, R17, 0xfd, PT ;  /* 0x000000fd1100780c */ /* 0x000fc80003f04070 */
[----:B------:R-:W-:-:S13]  /*2530*/  ISETP.GT.U32.OR P0, PT, R14, 0xfd, P0 ;  /* 0x000000fd0e00780c */ /* 0x000fda0000704470 */
[----:B------:R-:W-:Y:S01]  /*2540*/  @!P0 MOV R9, RZ ;  /* 0x000000ff00098202 */ /* 0x000fe20000000f00 */
[----:B------:R-:W-:Y:S06]  /*2550*/  @!P0 BRA `(.L_x_40) ;  /* 0x0000000000608947 */ /* 0x000fec0003800000 */
[----:B------:R-:W-:Y:S01]  /*2560*/  FSETP.GTU.FTZ.AND P0, PT, |R0|, +INF , PT ;  /* 0x7f8000000000780b */ /* 0x000fe20003f1c200 */
[----:B------:R-:W-:Y:S01]  /*2570*/  IMAD.MOV.U32 R5, RZ, RZ, R15 ;  /* 0x000000ffff057224 */ /* 0x000fe200078e000f */
[----:B------:R-:W-:-:S04]  /*2580*/  FSETP.GTU.FTZ.AND P1, PT, |R15|, +INF , PT ;  /* 0x7f8000000f00780b */ /* 0x000fc80003f3c200 */
[----:B------:R-:W-:-:S13]  /*2590*/  PLOP3.LUT P0, PT, P0, P1, PT, 0xf8, 0x8f ;  /* 0x00000000008f781c */ /* 0x000fda0000703f70 */
[----:B------:R-:W-:Y:S05]  /*25a0*/  @P0 BRA `(.L_x_41) ;  /* 0x00000004004c0947 */ /* 0x000fea0003800000 */
[----:B------:R-:W-:-:S13]  /*25b0*/  LOP3.LUT P0, RZ, R12, 0x7fffffff, R11, 0xc8, !PT ;  /* 0x7fffffff0cff7812 */ /* 0x000fda000780c80b */
[----:B------:R-:W-:Y:S05]  /*25c0*/  @!P0 BRA `(.L_x_42) ;  /* 0x00000004003c8947 */ /* 0x000fea0003800000 */
[C---:B------:R-:W-:Y:S02]  /*25d0*/  FSETP.NEU.FTZ.AND P1, PT, |R0|.reuse, +INF , PT ;  /* 0x7f8000000000780b */ /* 0x040fe40003f3d200 */
[----:B------:R-:W-:Y:S02]  /*25e0*/  FSETP.NEU.FTZ.AND P2, PT, |R5|, +INF , PT ;  /* 0x7f8000000500780b */ /* 0x000fe40003f5d200 */
[----:B------:R-:W-:-:S11]  /*25f0*/  FSETP.NEU.FTZ.AND P0, PT, |R0|, +INF , PT ;  /* 0x7f8000000000780b */ /* 0x000fd60003f1d200 */
[----:B------:R-:W-:Y:S05]  /*2600*/  @!P2 BRA !P1, `(.L_x_42) ;  /* 0x00000004002ca947 */ /* 0x000fea0004800000 */
[----:B------:R-:W-:-:S04]  /*2610*/  LOP3.LUT P1, RZ, R11, 0x7fffffff, RZ, 0xc0, !PT ;  /* 0x7fffffff0bff7812 */ /* 0x000fc8000782c0ff */
[----:B------:R-:W-:-:S13]  /*2620*/  PLOP3.LUT P1, PT, P2, P1, PT, 0x2f, 0xf2 ;  /* 0x0000000000f2781c */ /* 0x000fda0001722577 */
[----:B------:R-:W-:Y:S05]  /*2630*/  @P1 BRA `(.L_x_43) ;  /* 0x0000000400181947 */ /* 0x000fea0003800000 */
[----:B------:R-:W-:-:S04]  /*2640*/  LOP3.LUT P1, RZ, R12, 0x7fffffff, RZ, 0xc0, !PT ;  /* 0x7fffffff0cff7812 */ /* 0x000fc8000782c0ff */
[----:B------:R-:W-:-:S13]  /*2650*/  PLOP3.LUT P0, PT, P0, P1, PT, 0x2f, 0xf2 ;  /* 0x0000000000f2781c */ /* 0x000fda0000702577 */
[----:B------:R-:W-:Y:S05]  /*2660*/  @P0 BRA `(.L_x_44) ;  /* 0x0000000400000947 */ /* 0x000fea0003800000 */
[----:B------:R-:W-:Y:S02]  /*2670*/  ISETP.GE.AND P0, PT, R14, RZ, PT ;  /* 0x000000ff0e00720c */ /* 0x000fe40003f06270 */
[----:B------:R-:W-:-:S11]  /*2680*/  ISETP.GE.AND P1, PT, R17, RZ, PT ;  /* 0x000000ff1100720c */ /* 0x000fd60003f26270 */
[----:B------:R-:W-:Y:S01]  /*2690*/  @P0 MOV R9, RZ ;  /* 0x000000ff00090202 */ /* 0x000fe20000000f00 */
[----:B------:R-:W-:Y:S02]  /*26a0*/  @!P0 IMAD.MOV.U32 R9, RZ, RZ, -0x40 ;  /* 0xffffffc0ff098424 */ /* 0x000fe400078e00ff */
[----:B------:R-:W-:Y:S01]  /*26b0*/  @!P0 FFMA R11, R0, 1.84467440737095516160e+19, RZ ;  /* 0x5f800000000b8823 */ /* 0x000fe200000000ff */
[----:B------:R-:W-:Y:S02]  /*26c0*/  @!P1 FFMA R12, R5, 1.84467440737095516160e+19, RZ ;  /* 0x5f800000050c9823 */ /* 0x000fe400000000ff */
[----:B------:R-:W-:-:S07]  /*26d0*/  @!P1 IADD3 R9, PT, PT, R9, 0x40, RZ ;  /* 0x0000004009099810 */ /* 0x000fce0007ffe0ff */
.L_x_40:
[----:B------:R-:W-:Y:S01]  /*26e0*/  LEA R5, R10, 0xc0800000, 0x17 ;  /* 0xc08000000a057811 */ /* 0x000fe200078eb8ff */
[----:B------:R-:W-:Y:S04]  /*26f0*/  BSSY.RECONVERGENT B3, `(.L_x_45) ;  /* 0x0000036000037945 */ /* 0x000fe80003800200 */
[----:B------:R-:W-:Y:S01]  /*2700*/  IMAD.IADD R12, R12, 0x1, -R5 ;  /* 0x000000010c0c7824 */ /* 0x000fe200078e0a05 */
[----:B------:R-:W-:-:S03]  /*2710*/  IADD3 R5, PT, PT, R16, -0x7f, RZ ;  /* 0xffffff8110057810 */ /* 0x000fc60007ffe0ff */
[----:B------:R-:W0:Y:S01]  /*2720*/  MUFU.RCP R14, R12 ;  /* 0x0000000c000e7308 */ /* 0x000e220000001000 */
[----:B------:R-:W-:Y:S01]  /*2730*/  FADD.FTZ R15, -R12, -RZ ;  /* 0x800000ff0c0f7221 */ /* 0x000fe20000010100 */
[C---:B------:R-:W-:Y:S01]  /*2740*/  IMAD R0, R5.reuse, -0x800000, R11 ;  /* 0xff80000005007824 */ /* 0x040fe200078e020b */
[----:B------:R-:W-:-:S05]  /*2750*/  IADD3 R10, PT, PT, R5, 0x7f, -R10 ;  /* 0x0000007f050a7810 */ /* 0x000fca0007ffe80a */
[----:B------:R-:W-:Y:S02]  /*2760*/  IMAD.IADD R10, R10, 0x1, R9 ;  /* 0x000000010a0a7824 */ /* 0x000fe400078e0209 */
[----:B0-----:R-:W-:-:S04]  /*2770*/  FFMA R17, R14, R15, 1 ;  /* 0x3f8000000e117423 */ /* 0x001fc8000000000f */
[----:B------:R-:W-:-:S04]  /*2780*/  FFMA R16, R14, R17, R14 ;  /* 0x000000110e107223 */ /* 0x000fc8000000000e */
[----:B------:R-:W-:-:S04]  /*2790*/  FFMA R11, R0, R16, RZ ;  /* 0x00000010000b7223 */ /* 0x000fc800000000ff */
[----:B------:R-:W-:-:S04]  /*27a0*/  FFMA R14, R15, R11, R0 ;  /* 0x0000000b0f0e7223 */ /* 0x000fc80000000000 */
[----:B------:R-:W-:-:S04]  /*27b0*/  FFMA R11, R16, R14, R11 ;  /* 0x0000000e100b7223 */ /* 0x000fc8000000000b */
[----:B------:R-:W-:-:S04]  /*27c0*/  FFMA R14, R15, R11, R0 ;  /* 0x0000000b0f0e7223 */ /* 0x000fc80000000000 */
[----:B------:R-:W-:-:S05]  /*27d0*/  FFMA R0, R16, R14, R11 ;  /* 0x0000000e10007223 */ /* 0x000fca000000000b */
[----:B------:R-:W-:-:S04]  /*27e0*/  SHF.R.U32.HI R5, RZ, 0x17, R0 ;  /* 0x00000017ff057819 */ /* 0x000fc80000011600 */
[----:B------:R-:W-:-:S04]  /*27f0*/  LOP3.LUT R5, R5, 0xff, RZ, 0xc0, !PT ;  /* 0x000000ff05057812 */ /* 0x000fc800078ec0ff */
[----:B------:R-:W-:-:S05]  /*2800*/  IADD3 R15, PT, PT, R5, R10, RZ ;  /* 0x0000000a050f7210 */ /* 0x000fca0007ffe0ff */
[----:B------:R-:W-:-:S05]  /*2810*/  VIADD R5, R15, 0xffffffff ;  /* 0xffffffff0f057836 */ /* 0x000fca0000000000 */
[----:B------:R-:W-:-:S13]  /*2820*/  ISETP.GE.U32.AND P0, PT, R5, 0xfe, PT ;  /* 0x000000fe0500780c */ /* 0x000fda0003f06070 */
[----:B------:R-:W-:Y:S05]  /*2830*/  @!P0 BRA `(.L_x_46) ;  /* 0x0000000000808947 */ /* 0x000fea0003800000 */
[----:B------:R-:W-:-:S13]  /*2840*/  ISETP.GT.AND P0, PT, R15, 0xfe, PT ;  /* 0x000000fe0f00780c */ /* 0x000fda0003f04270 */
[----:B------:R-:W-:Y:S05]  /*2850*/  @P0 BRA `(.L_x_47) ;  /* 0x00000000006c0947 */ /* 0x000fea0003800000 */
[----:B------:R-:W-:-:S13]  /*2860*/  ISETP.GE.AND P0, PT, R15, 0x1, PT ;  /* 0x000000010f00780c */ /* 0x000fda0003f06270 */
[----:B------:R-:W-:Y:S05]  /*2870*/  @P0 BRA `(.L_x_48) ;  /* 0x0000000000740947 */ /* 0x000fea0003800000 */
[----:B------:R-:W-:Y:S02]  /*2880*/  ISETP.GE.AND P0, PT, R15, -0x18, PT ;  /* 0xffffffe80f00780c */ /* 0x000fe40003f06270 */
[----:B------:R-:W-:-:S11]  /*2890*/  LOP3.LUT R0, R0, 0x80000000, RZ, 0xc0, !PT ;  /* 0x8000000000007812 */ /* 0x000fd600078ec0ff */
[----:B------:R-:W-:Y:S05]  /*28a0*/  @!P0 BRA `(.L_x_48) ;  /* 0x0000000000688947 */ /* 0x000fea0003800000 */
[CCC-:B------:R-:W-:Y:S01]  /*28b0*/  FFMA.RZ R5, R16.reuse, R14.reuse, R11.reuse ;  /* 0x0000000e10057223 */ /* 0x1c0fe2000000c00b */
[C---:B------:R-:W-:Y:S01]  /*28c0*/  IADD3 R12, PT, PT, R15.reuse, 0x20, RZ ;  /* 0x000000200f0c7810 */ /* 0x040fe20007ffe0ff */
[CCC-:B------:R-:W-:Y:S01]  /*28d0*/  FFMA.RM R10, R16.reuse, R14.reuse, R11.reuse ;  /* 0x0000000e100a7223 */ /* 0x1c0fe2000000400b */
[----:B------:R-:W-:Y:S02]  /*28e0*/  ISETP.NE.AND P2, PT, R15, RZ, PT ;  /* 0x000000ff0f00720c */ /* 0x000fe40003f45270 */
[----:B------:R-:W-:Y:S01]  /*28f0*/  LOP3.LUT R9, R5, 0x7fffff, RZ, 0xc0, !PT ;  /* 0x007fffff05097812 */ /* 0x000fe200078ec0ff */
[----:B------:R-:W-:Y:S01]  /*2900*/  FFMA.RP R5, R16, R14, R11 ;  /* 0x0000000e10057223 */ /* 0x000fe2000000800b */
[----:B------:R-:W-:Y:S01]  /*2910*/  IMAD.MOV R11, RZ, RZ, -R15 ;  /* 0x000000ffff0b7224 */ /* 0x000fe200078e0a0f */
[----:B------:R-:W-:Y:S02]  /*2920*/  ISETP.NE.AND P1, PT, R15, RZ, PT ;  /* 0x000000ff0f00720c */ /* 0x000fe40003f25270 */
[----:B------:R-:W-:-:S02]  /*2930*/  LOP3.LUT R9, R9, 0x800000, RZ, 0xfc, !PT ;  /* 0x0080000009097812 */ /* 0x000fc400078efcff */
[----:B------:R-:W-:Y:S02]  /*2940*/  FSETP.NEU.FTZ.AND P0, PT, R5, R10, PT ;  /* 0x0000000a0500720b */ /* 0x000fe40003f1d000 */
[----:B------:R-:W-:Y:S02]  /*2950*/  SHF.L.U32 R12, R9, R12, RZ ;  /* 0x0000000c090c7219 */ /* 0x000fe400000006ff */
[----:B------:R-:W-:Y:S02]  /*2960*/  SEL R10, R11, RZ, P2 ;  /* 0x000000ff0b0a7207 */ /* 0x000fe40001000000 */
[----:B------:R-:W-:Y:S02]  /*2970*/  ISETP.NE.AND P1, PT, R12, RZ, P1 ;  /* 0x000000ff0c00720c */ /* 0x000fe40000f25270 */
[----:B------:R-:W-:Y:S02]  /*2980*/  SHF.R.U32.HI R10, RZ, R10, R9 ;  /* 0x0000000aff0a7219 */ /* 0x000fe40000011609 */
[----:B------:R-:W-:-:S02]  /*2990*/  PLOP3.LUT P0, PT, P0, P1, PT, 0xf8, 0x8f ;  /* 0x00000000008f781c */ /* 0x000fc40000703f70 */
[----:B------:R-:W-:Y:S02]  /*29a0*/  SHF.R.U32.HI R12, RZ, 0x1, R10 ;  /* 0x00000001ff0c7819 */ /* 0x000fe4000001160a */
[----:B------:R-:W-:-:S04]  /*29b0*/  SEL R5, RZ, 0x1, !P0 ;  /* 0x00000001ff057807 */ /* 0x000fc80004000000 */
[----:B------:R-:W-:-:S04]  /*29c0*/  LOP3.LUT R5, R5, 0x1, R12, 0xf8, !PT ;  /* 0x0000000105057812 */ /* 0x000fc800078ef80c */
[----:B------:R-:W-:-:S04]  /*29d0*/  LOP3.LUT R5, R5, R10, RZ, 0xc0, !PT ;  /* 0x0000000a05057212 */ /* 0x000fc800078ec0ff */
[----:B------:R-:W-:-:S04]  /*29e0*/  IADD3 R5, PT, PT, R12, R5, RZ ;  /* 0x000000050c057210 */ /* 0x000fc80007ffe0ff */
[----:B------:R-:W-:Y:S01]  /*29f0*/  LOP3.LUT R0, R5, R0, RZ, 0xfc, !PT ;  /* 0x0000000005007212 */ /* 0x000fe200078efcff */
[----:B------:R-:W-:Y:S06]  /*2a00*/  BRA `(.L_x_48) ;  /* 0x0000000000107947 */ /* 0x000fec0003800000 */
.L_x_47:
[----:B------:R-:W-:-:S04]  /*2a10*/  LOP3.LUT R0, R0, 0x80000000, RZ, 0xc0, !PT ;  /* 0x8000000000007812 */ /* 0x000fc800078ec0ff */
[----:B------:R-:W-:Y:S01]  /*2a20*/  LOP3.LUT R0, R0, 0x7f800000, RZ, 0xfc, !PT ;  /* 0x7f80000000007812 */ /* 0x000fe200078efcff */
[----:B------:R-:W-:Y:S06]  /*2a30*/  BRA `(.L_x_48) ;  /* 0x0000000000047947 */ /* 0x000fec0003800000 */
.L_x_46:
[----:B------:R-:W-:-:S07]  /*2a40*/  IMAD R0, R10, 0x800000, R0 ;  /* 0x008000000a007824 */ /* 0x000fce00078e0200 */
.L_x_48:
[----:B------:R-:W-:Y:S05]  /*2a50*/  BSYNC.RECONVERGENT B3 ;  /* 0x0000000000037941 */ /* 0x000fea0003800200 */
.L_x_45:
[----:B------:R-:W-:Y:S05]  /*2a60*/  BRA `(.L_x_49) ;  /* 0x0000000000207947 */ /* 0x000fea0003800000 */
.L_x_44:
[----:B------:R-:W-:-:S04]  /*2a70*/  LOP3.LUT R0, R12, 0x80000000, R11, 0x48, !PT ;  /* 0x800000000c007812 */ /* 0x000fc800078e480b */
[----:B------:R-:W-:Y:S01]  /*2a80*/  LOP3.LUT R0, R0, 0x7f800000, RZ, 0xfc, !PT ;  /* 0x7f80000000007812 */ /* 0x000fe200078efcff */
[----:B------:R-:W-:Y:S06]  /*2a90*/  BRA `(.L_x_49) ;  /* 0x0000000000147947 */ /* 0x000fec0003800000 */
.L_x_43:
[----:B------:R-:W-:Y:S01]  /*2aa0*/  LOP3.LUT R0, R12, 0x80000000, R11, 0x48, !PT ;  /* 0x800000000c007812 */ /* 0x000fe200078e480b */
[----:B------:R-:W-:Y:S06]  /*2ab0*/  BRA `(.L_x_49) ;  /* 0x00000000000c7947 */ /* 0x000fec0003800000 */
.L_x_42:
[----:B------:R-:W0:Y:S01]  /*2ac0*/  MUFU.RSQ R0, -QNAN ;  /* 0xffc0000000007908 */ /* 0x000e220000001400 */
[----:B------:R-:W-:Y:S05]  /*2ad0*/  BRA `(.L_x_49) ;  /* 0x0000000000047947 */ /* 0x000fea0003800000 */
.L_x_41:
[----:B------:R-:W-:-:S07]  /*2ae0*/  FADD.FTZ R0, R0, R5 ;  /* 0x0000000500007221 */ /* 0x000fce0000010000 */
.L_x_49:
[----:B------:R-:W-:Y:S05]  /*2af0*/  BSYNC.RECONVERGENT B2 ;  /* 0x0000000000027941 */ /* 0x000fea0003800200 */
.L_x_39:
[----:B------:R-:W-:-:S04]  /*2b00*/  HFMA2 R5, -RZ, RZ, 0, 0 ;  /* 0x00000000ff057431 */ /* 0x000fc800000001ff */
[----:B0-----:R-:W-:Y:S05]  /*2b10*/  RET.REL.NODEC R4 `(_Z27cudaTransientFstatExpWindowPfjjjjjjjjjS_) ;  /* 0xffffffd404387950 */ /* 0x001fea0003c3ffff */
.L_x_50:
[----:B------:R-:W-:-:S00]  /*2b20*/  BRA `(.L_x_50) ;  /* 0xfffffffc00fc7947 */ /* 0x000fc0000383ffff */
[----:B------:R-:W-:-:S00]  /*2b30*/  NOP ;  /* 0x0000000000007918 */ /* 0x000fc00000000000 */
        /* <DEDUP_REMOVED lines=12> */
.L_x_54:


//--------------------- .nv.shared.reserved.0     --------------------------
	.section	.nv.shared.reserved.0,"aw",@nobits
	.weak		__nv_reservedSMEM_offset_0_alias
	.size		__nv_reservedSMEM_offset_0_alias, 0, 64
	.other		__nv_reservedSMEM_offset_0_alias,@"STO_CUDA_RESERVED_SHARED STV_DEFAULT"
__nv_reservedSMEM_offset_0_alias:
	.zero		0
	.zero		64


//--------------------- .nv.constant0._Z27cudaTransientFstatExpWindowPfjjjjjjjjjS_ --------------------------
	.section	.nv.constant0._Z27cudaTransientFstatExpWindowPfjjjjjjjjjS_,"a",@progbits
	.sectionflags	@""
	.align	4
.nv.constant0._Z27cudaTransientFstatExpWindowPfjjjjjjjjjS_:
	.zero		952


//--------------------- SYMBOLS --------------------------

	.type		.nv.reservedSmem.offset0,@object
	.size		.nv.reservedSmem.offset0,0x4
